//
// Generated by NVIDIA NVVM Compiler
//
// Compiler Build ID: CL-36424714
// Cuda compilation tools, release 13.0, V13.0.88
// Based on NVVM 20.0.0
//

.version 9.0
.target sm_100
.address_size 64

	// .globl	_Z9testrand1mPfi
.global .align 4 .b8 precalc_xorwow_matrix[102400];
.global .align 4 .b8 precalc_xorwow_offset_matrix[102400];
.global .align 4 .b8 mrg32k3aM1[2304];
.global .align 4 .b8 mrg32k3aM2[2304];
.global .align 4 .b8 mrg32k3aM1SubSeq[2016];
.global .align 4 .b8 mrg32k3aM2SubSeq[2016];
.global .align 4 .b8 mrg32k3aM1Seq[2304];
.global .align 4 .b8 mrg32k3aM2Seq[2304];
.const .align 8 .b8 __cr_lgamma_table[72];

.visible .entry _Z9testrand1mPfi(
	.param .u64 _Z9testrand1mPfi_param_0,
	.param .u64 .ptr .align 1 _Z9testrand1mPfi_param_1,
	.param .u32 _Z9testrand1mPfi_param_2
)
{
	.local .align 8 .b8 	__local_depot0[48];
	.reg .b64 	%SP;
	.reg .b64 	%SPL;
	.reg .pred 	%p<64>;
	.reg .b32 	%r<1200>;
	.reg .b32 	%f<3>;
	.reg .b64 	%rd<28>;

	mov.u64 	%SPL, __local_depot0;
	ld.param.u64 	%rd10, [_Z9testrand1mPfi_param_0];
	ld.param.u64 	%rd11, [_Z9testrand1mPfi_param_1];
	ld.param.u32 	%r542, [_Z9testrand1mPfi_param_2];
	mov.u32 	%r543, %tid.x;
	mov.u32 	%r544, %ctaid.x;
	mov.u32 	%r545, %ntid.x;
	mad.lo.s32 	%r1, %r544, %r545, %r543;
	setp.ge.s32 	%p1, %r1, %r542;
	@%p1 bra 	$L__BB0_117;
	add.u64 	%rd1, %SPL, 0;
	add.s32 	%r2, %r1, 2;
	cvt.u32.u64 	%r546, %rd10;
	xor.b32  	%r547, %r546, -1429050551;
	mul.lo.s32 	%r548, %r547, 1099087573;
	{ .reg .b32 tmp; mov.b64 {tmp, %r549}, %rd10; }
	xor.b32  	%r550, %r549, -136515619;
	mul.lo.s32 	%r551, %r550, -1703105765;
	add.s32 	%r552, %r548, %r551;
	add.s32 	%r3, %r552, 6615241;
	add.s32 	%r936, %r548, 123456789;
	st.local.v2.u32 	[%rd1], {%r3, %r936};
	xor.b32  	%r553, %r548, 362436069;
	add.s32 	%r554, %r551, 521288629;
	st.local.v2.u32 	[%rd1+8], {%r553, %r554};
	xor.b32  	%r555, %r551, 88675123;
	add.s32 	%r932, %r548, 5783321;
	st.local.v2.u32 	[%rd1+16], {%r555, %r932};
	setp.eq.s32 	%p2, %r2, 0;
	@%p2 bra 	$L__BB0_116;
	cvt.s64.s32 	%rd27, %r2;
	mov.b32 	%r919, 0;
$L__BB0_3:
	mov.u64 	%rd3, %rd27;
	and.b64  	%rd4, %rd3, 3;
	setp.eq.s64 	%p3, %rd4, 0;
	@%p3 bra 	$L__BB0_115;
	mul.wide.u32 	%rd13, %r919, 3200;
	mov.u64 	%rd14, precalc_xorwow_matrix;
	add.s64 	%rd5, %rd14, %rd13;
	mov.b32 	%r932, 0;
	mov.u32 	%r933, %r932;
	mov.u32 	%r934, %r932;
	mov.u32 	%r935, %r932;
	mov.u32 	%r936, %r932;
	mov.u32 	%r925, %r932;
$L__BB0_5:
	mul.wide.u32 	%rd15, %r925, 4;
	add.s64 	%rd16, %rd1, %rd15;
	ld.local.u32 	%r15, [%rd16+4];
	shl.b32 	%r16, %r925, 5;
	mov.b32 	%r931, 0;
$L__BB0_6:
	.pragma "nounroll";
	shr.u32 	%r559, %r15, %r931;
	and.b32  	%r560, %r559, 1;
	setp.eq.b32 	%p4, %r560, 1;
	not.pred 	%p5, %p4;
	add.s32 	%r561, %r16, %r931;
	mul.lo.s32 	%r562, %r561, 5;
	mul.wide.u32 	%rd17, %r562, 4;
	add.s64 	%rd6, %rd5, %rd17;
	@%p5 bra 	$L__BB0_8;
	ld.global.u32 	%r563, [%rd6];
	xor.b32  	%r936, %r936, %r563;
	ld.global.u32 	%r564, [%rd6+4];
	xor.b32  	%r935, %r935, %r564;
	ld.global.u32 	%r565, [%rd6+8];
	xor.b32  	%r934, %r934, %r565;
	ld.global.u32 	%r566, [%rd6+12];
	xor.b32  	%r933, %r933, %r566;
	ld.global.u32 	%r567, [%rd6+16];
	xor.b32  	%r932, %r932, %r567;
$L__BB0_8:
	and.b32  	%r569, %r559, 2;
	setp.eq.s32 	%p6, %r569, 0;
	@%p6 bra 	$L__BB0_10;
	ld.global.u32 	%r570, [%rd6+20];
	xor.b32  	%r936, %r936, %r570;
	ld.global.u32 	%r571, [%rd6+24];
	xor.b32  	%r935, %r935, %r571;
	ld.global.u32 	%r572, [%rd6+28];
	xor.b32  	%r934, %r934, %r572;
	ld.global.u32 	%r573, [%rd6+32];
	xor.b32  	%r933, %r933, %r573;
	ld.global.u32 	%r574, [%rd6+36];
	xor.b32  	%r932, %r932, %r574;
$L__BB0_10:
	and.b32  	%r576, %r559, 4;
	setp.eq.s32 	%p7, %r576, 0;
	@%p7 bra 	$L__BB0_12;
	ld.global.u32 	%r577, [%rd6+40];
	xor.b32  	%r936, %r936, %r577;
	ld.global.u32 	%r578, [%rd6+44];
	xor.b32  	%r935, %r935, %r578;
	ld.global.u32 	%r579, [%rd6+48];
	xor.b32  	%r934, %r934, %r579;
	ld.global.u32 	%r580, [%rd6+52];
	xor.b32  	%r933, %r933, %r580;
	ld.global.u32 	%r581, [%rd6+56];
	xor.b32  	%r932, %r932, %r581;
$L__BB0_12:
	and.b32  	%r583, %r559, 8;
	setp.eq.s32 	%p8, %r583, 0;
	@%p8 bra 	$L__BB0_14;
	ld.global.u32 	%r584, [%rd6+60];
	xor.b32  	%r936, %r936, %r584;
	ld.global.u32 	%r585, [%rd6+64];
	xor.b32  	%r935, %r935, %r585;
	ld.global.u32 	%r586, [%rd6+68];
	xor.b32  	%r934, %r934, %r586;
	ld.global.u32 	%r587, [%rd6+72];
	xor.b32  	%r933, %r933, %r587;
	ld.global.u32 	%r588, [%rd6+76];
	xor.b32  	%r932, %r932, %r588;
$L__BB0_14:
	and.b32  	%r590, %r559, 16;
	setp.eq.s32 	%p9, %r590, 0;
	@%p9 bra 	$L__BB0_16;
	ld.global.u32 	%r591, [%rd6+80];
	xor.b32  	%r936, %r936, %r591;
	ld.global.u32 	%r592, [%rd6+84];
	xor.b32  	%r935, %r935, %r592;
	ld.global.u32 	%r593, [%rd6+88];
	xor.b32  	%r934, %r934, %r593;
	ld.global.u32 	%r594, [%rd6+92];
	xor.b32  	%r933, %r933, %r594;
	ld.global.u32 	%r595, [%rd6+96];
	xor.b32  	%r932, %r932, %r595;
$L__BB0_16:
	and.b32  	%r597, %r559, 32;
	setp.eq.s32 	%p10, %r597, 0;
	@%p10 bra 	$L__BB0_18;
	ld.global.u32 	%r598, [%rd6+100];
	xor.b32  	%r936, %r936, %r598;
	ld.global.u32 	%r599, [%rd6+104];
	xor.b32  	%r935, %r935, %r599;
	ld.global.u32 	%r600, [%rd6+108];
	xor.b32  	%r934, %r934, %r600;
	ld.global.u32 	%r601, [%rd6+112];
	xor.b32  	%r933, %r933, %r601;
	ld.global.u32 	%r602, [%rd6+116];
	xor.b32  	%r932, %r932, %r602;
$L__BB0_18:
	and.b32  	%r604, %r559, 64;
	setp.eq.s32 	%p11, %r604, 0;
	@%p11 bra 	$L__BB0_20;
	ld.global.u32 	%r605, [%rd6+120];
	xor.b32  	%r936, %r936, %r605;
	ld.global.u32 	%r606, [%rd6+124];
	xor.b32  	%r935, %r935, %r606;
	ld.global.u32 	%r607, [%rd6+128];
	xor.b32  	%r934, %r934, %r607;
	ld.global.u32 	%r608, [%rd6+132];
	xor.b32  	%r933, %r933, %r608;
	ld.global.u32 	%r609, [%rd6+136];
	xor.b32  	%r932, %r932, %r609;
$L__BB0_20:
	and.b32  	%r611, %r559, 128;
	setp.eq.s32 	%p12, %r611, 0;
	@%p12 bra 	$L__BB0_22;
	ld.global.u32 	%r612, [%rd6+140];
	xor.b32  	%r936, %r936, %r612;
	ld.global.u32 	%r613, [%rd6+144];
	xor.b32  	%r935, %r935, %r613;
	ld.global.u32 	%r614, [%rd6+148];
	xor.b32  	%r934, %r934, %r614;
	ld.global.u32 	%r615, [%rd6+152];
	xor.b32  	%r933, %r933, %r615;
	ld.global.u32 	%r616, [%rd6+156];
	xor.b32  	%r932, %r932, %r616;
$L__BB0_22:
	and.b32  	%r618, %r559, 256;
	setp.eq.s32 	%p13, %r618, 0;
	@%p13 bra 	$L__BB0_24;
	ld.global.u32 	%r619, [%rd6+160];
	xor.b32  	%r936, %r936, %r619;
	ld.global.u32 	%r620, [%rd6+164];
	xor.b32  	%r935, %r935, %r620;
	ld.global.u32 	%r621, [%rd6+168];
	xor.b32  	%r934, %r934, %r621;
	ld.global.u32 	%r622, [%rd6+172];
	xor.b32  	%r933, %r933, %r622;
	ld.global.u32 	%r623, [%rd6+176];
	xor.b32  	%r932, %r932, %r623;
$L__BB0_24:
	and.b32  	%r625, %r559, 512;
	setp.eq.s32 	%p14, %r625, 0;
	@%p14 bra 	$L__BB0_26;
	ld.global.u32 	%r626, [%rd6+180];
	xor.b32  	%r936, %r936, %r626;
	ld.global.u32 	%r627, [%rd6+184];
	xor.b32  	%r935, %r935, %r627;
	ld.global.u32 	%r628, [%rd6+188];
	xor.b32  	%r934, %r934, %r628;
	ld.global.u32 	%r629, [%rd6+192];
	xor.b32  	%r933, %r933, %r629;
	ld.global.u32 	%r630, [%rd6+196];
	xor.b32  	%r932, %r932, %r630;
$L__BB0_26:
	and.b32  	%r632, %r559, 1024;
	setp.eq.s32 	%p15, %r632, 0;
	@%p15 bra 	$L__BB0_28;
	ld.global.u32 	%r633, [%rd6+200];
	xor.b32  	%r936, %r936, %r633;
	ld.global.u32 	%r634, [%rd6+204];
	xor.b32  	%r935, %r935, %r634;
	ld.global.u32 	%r635, [%rd6+208];
	xor.b32  	%r934, %r934, %r635;
	ld.global.u32 	%r636, [%rd6+212];
	xor.b32  	%r933, %r933, %r636;
	ld.global.u32 	%r637, [%rd6+216];
	xor.b32  	%r932, %r932, %r637;
$L__BB0_28:
	and.b32  	%r639, %r559, 2048;
	setp.eq.s32 	%p16, %r639, 0;
	@%p16 bra 	$L__BB0_30;
	ld.global.u32 	%r640, [%rd6+220];
	xor.b32  	%r936, %r936, %r640;
	ld.global.u32 	%r641, [%rd6+224];
	xor.b32  	%r935, %r935, %r641;
	ld.global.u32 	%r642, [%rd6+228];
	xor.b32  	%r934, %r934, %r642;
	ld.global.u32 	%r643, [%rd6+232];
	xor.b32  	%r933, %r933, %r643;
	ld.global.u32 	%r644, [%rd6+236];
	xor.b32  	%r932, %r932, %r644;
$L__BB0_30:
	and.b32  	%r646, %r559, 4096;
	setp.eq.s32 	%p17, %r646, 0;
	@%p17 bra 	$L__BB0_32;
	ld.global.u32 	%r647, [%rd6+240];
	xor.b32  	%r936, %r936, %r647;
	ld.global.u32 	%r648, [%rd6+244];
	xor.b32  	%r935, %r935, %r648;
	ld.global.u32 	%r649, [%rd6+248];
	xor.b32  	%r934, %r934, %r649;
	ld.global.u32 	%r650, [%rd6+252];
	xor.b32  	%r933, %r933, %r650;
	ld.global.u32 	%r651, [%rd6+256];
	xor.b32  	%r932, %r932, %r651;
$L__BB0_32:
	and.b32  	%r653, %r559, 8192;
	setp.eq.s32 	%p18, %r653, 0;
	@%p18 bra 	$L__BB0_34;
	ld.global.u32 	%r654, [%rd6+260];
	xor.b32  	%r936, %r936, %r654;
	ld.global.u32 	%r655, [%rd6+264];
	xor.b32  	%r935, %r935, %r655;
	ld.global.u32 	%r656, [%rd6+268];
	xor.b32  	%r934, %r934, %r656;
	ld.global.u32 	%r657, [%rd6+272];
	xor.b32  	%r933, %r933, %r657;
	ld.global.u32 	%r658, [%rd6+276];
	xor.b32  	%r932, %r932, %r658;
$L__BB0_34:
	and.b32  	%r660, %r559, 16384;
	setp.eq.s32 	%p19, %r660, 0;
	@%p19 bra 	$L__BB0_36;
	ld.global.u32 	%r661, [%rd6+280];
	xor.b32  	%r936, %r936, %r661;
	ld.global.u32 	%r662, [%rd6+284];
	xor.b32  	%r935, %r935, %r662;
	ld.global.u32 	%r663, [%rd6+288];
	xor.b32  	%r934, %r934, %r663;
	ld.global.u32 	%r664, [%rd6+292];
	xor.b32  	%r933, %r933, %r664;
	ld.global.u32 	%r665, [%rd6+296];
	xor.b32  	%r932, %r932, %r665;
$L__BB0_36:
	and.b32  	%r667, %r559, 32768;
	setp.eq.s32 	%p20, %r667, 0;
	@%p20 bra 	$L__BB0_38;
	ld.global.u32 	%r668, [%rd6+300];
	xor.b32  	%r936, %r936, %r668;
	ld.global.u32 	%r669, [%rd6+304];
	xor.b32  	%r935, %r935, %r669;
	ld.global.u32 	%r670, [%rd6+308];
	xor.b32  	%r934, %r934, %r670;
	ld.global.u32 	%r671, [%rd6+312];
	xor.b32  	%r933, %r933, %r671;
	ld.global.u32 	%r672, [%rd6+316];
	xor.b32  	%r932, %r932, %r672;
$L__BB0_38:
	add.s32 	%r931, %r931, 16;
	setp.ne.s32 	%p21, %r931, 32;
	@%p21 bra 	$L__BB0_6;
	mad.lo.s32 	%r673, %r925, -31, %r16;
	add.s32 	%r925, %r673, 1;
	setp.ne.s32 	%p22, %r925, 5;
	@%p22 bra 	$L__BB0_5;
	st.local.u32 	[%rd1+4], %r936;
	st.local.v2.u32 	[%rd1+8], {%r935, %r934};
	st.local.v2.u32 	[%rd1+16], {%r933, %r932};
	setp.eq.s64 	%p23, %rd4, 1;
	@%p23 bra 	$L__BB0_115;
	mov.b32 	%r932, 0;
	mov.u32 	%r1025, %r932;
	mov.u32 	%r1026, %r932;
	mov.u32 	%r1027, %r932;
	mov.u32 	%r936, %r932;
	mov.u32 	%r1017, %r932;
$L__BB0_42:
	mul.wide.u32 	%rd18, %r1017, 4;
	add.s64 	%rd19, %rd1, %rd18;
	ld.local.u32 	%r191, [%rd19+4];
	shl.b32 	%r192, %r1017, 5;
	mov.b32 	%r1023, 0;
$L__BB0_43:
	.pragma "nounroll";
	shr.u32 	%r676, %r191, %r1023;
	and.b32  	%r677, %r676, 1;
	setp.eq.b32 	%p24, %r677, 1;
	not.pred 	%p25, %p24;
	add.s32 	%r678, %r192, %r1023;
	mul.lo.s32 	%r679, %r678, 5;
	mul.wide.u32 	%rd20, %r679, 4;
	add.s64 	%rd7, %rd5, %rd20;
	@%p25 bra 	$L__BB0_45;
	ld.global.u32 	%r680, [%rd7];
	xor.b32  	%r936, %r936, %r680;
	ld.global.u32 	%r681, [%rd7+4];
	xor.b32  	%r1027, %r1027, %r681;
	ld.global.u32 	%r682, [%rd7+8];
	xor.b32  	%r1026, %r1026, %r682;
	ld.global.u32 	%r683, [%rd7+12];
	xor.b32  	%r1025, %r1025, %r683;
	ld.global.u32 	%r684, [%rd7+16];
	xor.b32  	%r932, %r932, %r684;
$L__BB0_45:
	and.b32  	%r686, %r676, 2;
	setp.eq.s32 	%p26, %r686, 0;
	@%p26 bra 	$L__BB0_47;
	ld.global.u32 	%r687, [%rd7+20];
	xor.b32  	%r936, %r936, %r687;
	ld.global.u32 	%r688, [%rd7+24];
	xor.b32  	%r1027, %r1027, %r688;
	ld.global.u32 	%r689, [%rd7+28];
	xor.b32  	%r1026, %r1026, %r689;
	ld.global.u32 	%r690, [%rd7+32];
	xor.b32  	%r1025, %r1025, %r690;
	ld.global.u32 	%r691, [%rd7+36];
	xor.b32  	%r932, %r932, %r691;
$L__BB0_47:
	and.b32  	%r693, %r676, 4;
	setp.eq.s32 	%p27, %r693, 0;
	@%p27 bra 	$L__BB0_49;
	ld.global.u32 	%r694, [%rd7+40];
	xor.b32  	%r936, %r936, %r694;
	ld.global.u32 	%r695, [%rd7+44];
	xor.b32  	%r1027, %r1027, %r695;
	ld.global.u32 	%r696, [%rd7+48];
	xor.b32  	%r1026, %r1026, %r696;
	ld.global.u32 	%r697, [%rd7+52];
	xor.b32  	%r1025, %r1025, %r697;
	ld.global.u32 	%r698, [%rd7+56];
	xor.b32  	%r932, %r932, %r698;
$L__BB0_49:
	and.b32  	%r700, %r676, 8;
	setp.eq.s32 	%p28, %r700, 0;
	@%p28 bra 	$L__BB0_51;
	ld.global.u32 	%r701, [%rd7+60];
	xor.b32  	%r936, %r936, %r701;
	ld.global.u32 	%r702, [%rd7+64];
	xor.b32  	%r1027, %r1027, %r702;
	ld.global.u32 	%r703, [%rd7+68];
	xor.b32  	%r1026, %r1026, %r703;
	ld.global.u32 	%r704, [%rd7+72];
	xor.b32  	%r1025, %r1025, %r704;
	ld.global.u32 	%r705, [%rd7+76];
	xor.b32  	%r932, %r932, %r705;
$L__BB0_51:
	and.b32  	%r707, %r676, 16;
	setp.eq.s32 	%p29, %r707, 0;
	@%p29 bra 	$L__BB0_53;
	ld.global.u32 	%r708, [%rd7+80];
	xor.b32  	%r936, %r936, %r708;
	ld.global.u32 	%r709, [%rd7+84];
	xor.b32  	%r1027, %r1027, %r709;
	ld.global.u32 	%r710, [%rd7+88];
	xor.b32  	%r1026, %r1026, %r710;
	ld.global.u32 	%r711, [%rd7+92];
	xor.b32  	%r1025, %r1025, %r711;
	ld.global.u32 	%r712, [%rd7+96];
	xor.b32  	%r932, %r932, %r712;
$L__BB0_53:
	and.b32  	%r714, %r676, 32;
	setp.eq.s32 	%p30, %r714, 0;
	@%p30 bra 	$L__BB0_55;
	ld.global.u32 	%r715, [%rd7+100];
	xor.b32  	%r936, %r936, %r715;
	ld.global.u32 	%r716, [%rd7+104];
	xor.b32  	%r1027, %r1027, %r716;
	ld.global.u32 	%r717, [%rd7+108];
	xor.b32  	%r1026, %r1026, %r717;
	ld.global.u32 	%r718, [%rd7+112];
	xor.b32  	%r1025, %r1025, %r718;
	ld.global.u32 	%r719, [%rd7+116];
	xor.b32  	%r932, %r932, %r719;
$L__BB0_55:
	and.b32  	%r721, %r676, 64;
	setp.eq.s32 	%p31, %r721, 0;
	@%p31 bra 	$L__BB0_57;
	ld.global.u32 	%r722, [%rd7+120];
	xor.b32  	%r936, %r936, %r722;
	ld.global.u32 	%r723, [%rd7+124];
	xor.b32  	%r1027, %r1027, %r723;
	ld.global.u32 	%r724, [%rd7+128];
	xor.b32  	%r1026, %r1026, %r724;
	ld.global.u32 	%r725, [%rd7+132];
	xor.b32  	%r1025, %r1025, %r725;
	ld.global.u32 	%r726, [%rd7+136];
	xor.b32  	%r932, %r932, %r726;
$L__BB0_57:
	and.b32  	%r728, %r676, 128;
	setp.eq.s32 	%p32, %r728, 0;
	@%p32 bra 	$L__BB0_59;
	ld.global.u32 	%r729, [%rd7+140];
	xor.b32  	%r936, %r936, %r729;
	ld.global.u32 	%r730, [%rd7+144];
	xor.b32  	%r1027, %r1027, %r730;
	ld.global.u32 	%r731, [%rd7+148];
	xor.b32  	%r1026, %r1026, %r731;
	ld.global.u32 	%r732, [%rd7+152];
	xor.b32  	%r1025, %r1025, %r732;
	ld.global.u32 	%r733, [%rd7+156];
	xor.b32  	%r932, %r932, %r733;
$L__BB0_59:
	and.b32  	%r735, %r676, 256;
	setp.eq.s32 	%p33, %r735, 0;
	@%p33 bra 	$L__BB0_61;
	ld.global.u32 	%r736, [%rd7+160];
	xor.b32  	%r936, %r936, %r736;
	ld.global.u32 	%r737, [%rd7+164];
	xor.b32  	%r1027, %r1027, %r737;
	ld.global.u32 	%r738, [%rd7+168];
	xor.b32  	%r1026, %r1026, %r738;
	ld.global.u32 	%r739, [%rd7+172];
	xor.b32  	%r1025, %r1025, %r739;
	ld.global.u32 	%r740, [%rd7+176];
	xor.b32  	%r932, %r932, %r740;
$L__BB0_61:
	and.b32  	%r742, %r676, 512;
	setp.eq.s32 	%p34, %r742, 0;
	@%p34 bra 	$L__BB0_63;
	ld.global.u32 	%r743, [%rd7+180];
	xor.b32  	%r936, %r936, %r743;
	ld.global.u32 	%r744, [%rd7+184];
	xor.b32  	%r1027, %r1027, %r744;
	ld.global.u32 	%r745, [%rd7+188];
	xor.b32  	%r1026, %r1026, %r745;
	ld.global.u32 	%r746, [%rd7+192];
	xor.b32  	%r1025, %r1025, %r746;
	ld.global.u32 	%r747, [%rd7+196];
	xor.b32  	%r932, %r932, %r747;
$L__BB0_63:
	and.b32  	%r749, %r676, 1024;
	setp.eq.s32 	%p35, %r749, 0;
	@%p35 bra 	$L__BB0_65;
	ld.global.u32 	%r750, [%rd7+200];
	xor.b32  	%r936, %r936, %r750;
	ld.global.u32 	%r751, [%rd7+204];
	xor.b32  	%r1027, %r1027, %r751;
	ld.global.u32 	%r752, [%rd7+208];
	xor.b32  	%r1026, %r1026, %r752;
	ld.global.u32 	%r753, [%rd7+212];
	xor.b32  	%r1025, %r1025, %r753;
	ld.global.u32 	%r754, [%rd7+216];
	xor.b32  	%r932, %r932, %r754;
$L__BB0_65:
	and.b32  	%r756, %r676, 2048;
	setp.eq.s32 	%p36, %r756, 0;
	@%p36 bra 	$L__BB0_67;
	ld.global.u32 	%r757, [%rd7+220];
	xor.b32  	%r936, %r936, %r757;
	ld.global.u32 	%r758, [%rd7+224];
	xor.b32  	%r1027, %r1027, %r758;
	ld.global.u32 	%r759, [%rd7+228];
	xor.b32  	%r1026, %r1026, %r759;
	ld.global.u32 	%r760, [%rd7+232];
	xor.b32  	%r1025, %r1025, %r760;
	ld.global.u32 	%r761, [%rd7+236];
	xor.b32  	%r932, %r932, %r761;
$L__BB0_67:
	and.b32  	%r763, %r676, 4096;
	setp.eq.s32 	%p37, %r763, 0;
	@%p37 bra 	$L__BB0_69;
	ld.global.u32 	%r764, [%rd7+240];
	xor.b32  	%r936, %r936, %r764;
	ld.global.u32 	%r765, [%rd7+244];
	xor.b32  	%r1027, %r1027, %r765;
	ld.global.u32 	%r766, [%rd7+248];
	xor.b32  	%r1026, %r1026, %r766;
	ld.global.u32 	%r767, [%rd7+252];
	xor.b32  	%r1025, %r1025, %r767;
	ld.global.u32 	%r768, [%rd7+256];
	xor.b32  	%r932, %r932, %r768;
$L__BB0_69:
	and.b32  	%r770, %r676, 8192;
	setp.eq.s32 	%p38, %r770, 0;
	@%p38 bra 	$L__BB0_71;
	ld.global.u32 	%r771, [%rd7+260];
	xor.b32  	%r936, %r936, %r771;
	ld.global.u32 	%r772, [%rd7+264];
	xor.b32  	%r1027, %r1027, %r772;
	ld.global.u32 	%r773, [%rd7+268];
	xor.b32  	%r1026, %r1026, %r773;
	ld.global.u32 	%r774, [%rd7+272];
	xor.b32  	%r1025, %r1025, %r774;
	ld.global.u32 	%r775, [%rd7+276];
	xor.b32  	%r932, %r932, %r775;
$L__BB0_71:
	and.b32  	%r777, %r676, 16384;
	setp.eq.s32 	%p39, %r777, 0;
	@%p39 bra 	$L__BB0_73;
	ld.global.u32 	%r778, [%rd7+280];
	xor.b32  	%r936, %r936, %r778;
	ld.global.u32 	%r779, [%rd7+284];
	xor.b32  	%r1027, %r1027, %r779;
	ld.global.u32 	%r780, [%rd7+288];
	xor.b32  	%r1026, %r1026, %r780;
	ld.global.u32 	%r781, [%rd7+292];
	xor.b32  	%r1025, %r1025, %r781;
	ld.global.u32 	%r782, [%rd7+296];
	xor.b32  	%r932, %r932, %r782;
$L__BB0_73:
	and.b32  	%r784, %r676, 32768;
	setp.eq.s32 	%p40, %r784, 0;
	@%p40 bra 	$L__BB0_75;
	ld.global.u32 	%r785, [%rd7+300];
	xor.b32  	%r936, %r936, %r785;
	ld.global.u32 	%r786, [%rd7+304];
	xor.b32  	%r1027, %r1027, %r786;
	ld.global.u32 	%r787, [%rd7+308];
	xor.b32  	%r1026, %r1026, %r787;
	ld.global.u32 	%r788, [%rd7+312];
	xor.b32  	%r1025, %r1025, %r788;
	ld.global.u32 	%r789, [%rd7+316];
	xor.b32  	%r932, %r932, %r789;
$L__BB0_75:
	add.s32 	%r1023, %r1023, 16;
	setp.ne.s32 	%p41, %r1023, 32;
	@%p41 bra 	$L__BB0_43;
	mad.lo.s32 	%r790, %r1017, -31, %r192;
	add.s32 	%r1017, %r790, 1;
	setp.ne.s32 	%p42, %r1017, 5;
	@%p42 bra 	$L__BB0_42;
	st.local.u32 	[%rd1+4], %r936;
	st.local.v2.u32 	[%rd1+8], {%r1027, %r1026};
	st.local.v2.u32 	[%rd1+16], {%r1025, %r932};
	setp.ne.s64 	%p43, %rd4, 3;
	@%p43 bra 	$L__BB0_115;
	mov.b32 	%r932, 0;
	mov.u32 	%r1117, %r932;
	mov.u32 	%r1118, %r932;
	mov.u32 	%r1119, %r932;
	mov.u32 	%r936, %r932;
	mov.u32 	%r1109, %r932;
$L__BB0_79:
	mul.wide.u32 	%rd21, %r1109, 4;
	add.s64 	%rd22, %rd1, %rd21;
	ld.local.u32 	%r367, [%rd22+4];
	shl.b32 	%r368, %r1109, 5;
	mov.b32 	%r1115, 0;
$L__BB0_80:
	.pragma "nounroll";
	shr.u32 	%r793, %r367, %r1115;
	and.b32  	%r794, %r793, 1;
	setp.eq.b32 	%p44, %r794, 1;
	not.pred 	%p45, %p44;
	add.s32 	%r795, %r368, %r1115;
	mul.lo.s32 	%r796, %r795, 5;
	mul.wide.u32 	%rd23, %r796, 4;
	add.s64 	%rd8, %rd5, %rd23;
	@%p45 bra 	$L__BB0_82;
	ld.global.u32 	%r797, [%rd8];
	xor.b32  	%r936, %r936, %r797;
	ld.global.u32 	%r798, [%rd8+4];
	xor.b32  	%r1119, %r1119, %r798;
	ld.global.u32 	%r799, [%rd8+8];
	xor.b32  	%r1118, %r1118, %r799;
	ld.global.u32 	%r800, [%rd8+12];
	xor.b32  	%r1117, %r1117, %r800;
	ld.global.u32 	%r801, [%rd8+16];
	xor.b32  	%r932, %r932, %r801;
$L__BB0_82:
	and.b32  	%r803, %r793, 2;
	setp.eq.s32 	%p46, %r803, 0;
	@%p46 bra 	$L__BB0_84;
	ld.global.u32 	%r804, [%rd8+20];
	xor.b32  	%r936, %r936, %r804;
	ld.global.u32 	%r805, [%rd8+24];
	xor.b32  	%r1119, %r1119, %r805;
	ld.global.u32 	%r806, [%rd8+28];
	xor.b32  	%r1118, %r1118, %r806;
	ld.global.u32 	%r807, [%rd8+32];
	xor.b32  	%r1117, %r1117, %r807;
	ld.global.u32 	%r808, [%rd8+36];
	xor.b32  	%r932, %r932, %r808;
$L__BB0_84:
	and.b32  	%r810, %r793, 4;
	setp.eq.s32 	%p47, %r810, 0;
	@%p47 bra 	$L__BB0_86;
	ld.global.u32 	%r811, [%rd8+40];
	xor.b32  	%r936, %r936, %r811;
	ld.global.u32 	%r812, [%rd8+44];
	xor.b32  	%r1119, %r1119, %r812;
	ld.global.u32 	%r813, [%rd8+48];
	xor.b32  	%r1118, %r1118, %r813;
	ld.global.u32 	%r814, [%rd8+52];
	xor.b32  	%r1117, %r1117, %r814;
	ld.global.u32 	%r815, [%rd8+56];
	xor.b32  	%r932, %r932, %r815;
$L__BB0_86:
	and.b32  	%r817, %r793, 8;
	setp.eq.s32 	%p48, %r817, 0;
	@%p48 bra 	$L__BB0_88;
	ld.global.u32 	%r818, [%rd8+60];
	xor.b32  	%r936, %r936, %r818;
	ld.global.u32 	%r819, [%rd8+64];
	xor.b32  	%r1119, %r1119, %r819;
	ld.global.u32 	%r820, [%rd8+68];
	xor.b32  	%r1118, %r1118, %r820;
	ld.global.u32 	%r821, [%rd8+72];
	xor.b32  	%r1117, %r1117, %r821;
	ld.global.u32 	%r822, [%rd8+76];
	xor.b32  	%r932, %r932, %r822;
$L__BB0_88:
	and.b32  	%r824, %r793, 16;
	setp.eq.s32 	%p49, %r824, 0;
	@%p49 bra 	$L__BB0_90;
	ld.global.u32 	%r825, [%rd8+80];
	xor.b32  	%r936, %r936, %r825;
	ld.global.u32 	%r826, [%rd8+84];
	xor.b32  	%r1119, %r1119, %r826;
	ld.global.u32 	%r827, [%rd8+88];
	xor.b32  	%r1118, %r1118, %r827;
	ld.global.u32 	%r828, [%rd8+92];
	xor.b32  	%r1117, %r1117, %r828;
	ld.global.u32 	%r829, [%rd8+96];
	xor.b32  	%r932, %r932, %r829;
$L__BB0_90:
	and.b32  	%r831, %r793, 32;
	setp.eq.s32 	%p50, %r831, 0;
	@%p50 bra 	$L__BB0_92;
	ld.global.u32 	%r832, [%rd8+100];
	xor.b32  	%r936, %r936, %r832;
	ld.global.u32 	%r833, [%rd8+104];
	xor.b32  	%r1119, %r1119, %r833;
	ld.global.u32 	%r834, [%rd8+108];
	xor.b32  	%r1118, %r1118, %r834;
	ld.global.u32 	%r835, [%rd8+112];
	xor.b32  	%r1117, %r1117, %r835;
	ld.global.u32 	%r836, [%rd8+116];
	xor.b32  	%r932, %r932, %r836;
$L__BB0_92:
	and.b32  	%r838, %r793, 64;
	setp.eq.s32 	%p51, %r838, 0;
	@%p51 bra 	$L__BB0_94;
	ld.global.u32 	%r839, [%rd8+120];
	xor.b32  	%r936, %r936, %r839;
	ld.global.u32 	%r840, [%rd8+124];
	xor.b32  	%r1119, %r1119, %r840;
	ld.global.u32 	%r841, [%rd8+128];
	xor.b32  	%r1118, %r1118, %r841;
	ld.global.u32 	%r842, [%rd8+132];
	xor.b32  	%r1117, %r1117, %r842;
	ld.global.u32 	%r843, [%rd8+136];
	xor.b32  	%r932, %r932, %r843;
$L__BB0_94:
	and.b32  	%r845, %r793, 128;
	setp.eq.s32 	%p52, %r845, 0;
	@%p52 bra 	$L__BB0_96;
	ld.global.u32 	%r846, [%rd8+140];
	xor.b32  	%r936, %r936, %r846;
	ld.global.u32 	%r847, [%rd8+144];
	xor.b32  	%r1119, %r1119, %r847;
	ld.global.u32 	%r848, [%rd8+148];
	xor.b32  	%r1118, %r1118, %r848;
	ld.global.u32 	%r849, [%rd8+152];
	xor.b32  	%r1117, %r1117, %r849;
	ld.global.u32 	%r850, [%rd8+156];
	xor.b32  	%r932, %r932, %r850;
$L__BB0_96:
	and.b32  	%r852, %r793, 256;
	setp.eq.s32 	%p53, %r852, 0;
	@%p53 bra 	$L__BB0_98;
	ld.global.u32 	%r853, [%rd8+160];
	xor.b32  	%r936, %r936, %r853;
	ld.global.u32 	%r854, [%rd8+164];
	xor.b32  	%r1119, %r1119, %r854;
	ld.global.u32 	%r855, [%rd8+168];
	xor.b32  	%r1118, %r1118, %r855;
	ld.global.u32 	%r856, [%rd8+172];
	xor.b32  	%r1117, %r1117, %r856;
	ld.global.u32 	%r857, [%rd8+176];
	xor.b32  	%r932, %r932, %r857;
$L__BB0_98:
	and.b32  	%r859, %r793, 512;
	setp.eq.s32 	%p54, %r859, 0;
	@%p54 bra 	$L__BB0_100;
	ld.global.u32 	%r860, [%rd8+180];
	xor.b32  	%r936, %r936, %r860;
	ld.global.u32 	%r861, [%rd8+184];
	xor.b32  	%r1119, %r1119, %r861;
	ld.global.u32 	%r862, [%rd8+188];
	xor.b32  	%r1118, %r1118, %r862;
	ld.global.u32 	%r863, [%rd8+192];
	xor.b32  	%r1117, %r1117, %r863;
	ld.global.u32 	%r864, [%rd8+196];
	xor.b32  	%r932, %r932, %r864;
$L__BB0_100:
	and.b32  	%r866, %r793, 1024;
	setp.eq.s32 	%p55, %r866, 0;
	@%p55 bra 	$L__BB0_102;
	ld.global.u32 	%r867, [%rd8+200];
	xor.b32  	%r936, %r936, %r867;
	ld.global.u32 	%r868, [%rd8+204];
	xor.b32  	%r1119, %r1119, %r868;
	ld.global.u32 	%r869, [%rd8+208];
	xor.b32  	%r1118, %r1118, %r869;
	ld.global.u32 	%r870, [%rd8+212];
	xor.b32  	%r1117, %r1117, %r870;
	ld.global.u32 	%r871, [%rd8+216];
	xor.b32  	%r932, %r932, %r871;
$L__BB0_102:
	and.b32  	%r873, %r793, 2048;
	setp.eq.s32 	%p56, %r873, 0;
	@%p56 bra 	$L__BB0_104;
	ld.global.u32 	%r874, [%rd8+220];
	xor.b32  	%r936, %r936, %r874;
	ld.global.u32 	%r875, [%rd8+224];
	xor.b32  	%r1119, %r1119, %r875;
	ld.global.u32 	%r876, [%rd8+228];
	xor.b32  	%r1118, %r1118, %r876;
	ld.global.u32 	%r877, [%rd8+232];
	xor.b32  	%r1117, %r1117, %r877;
	ld.global.u32 	%r878, [%rd8+236];
	xor.b32  	%r932, %r932, %r878;
$L__BB0_104:
	and.b32  	%r880, %r793, 4096;
	setp.eq.s32 	%p57, %r880, 0;
	@%p57 bra 	$L__BB0_106;
	ld.global.u32 	%r881, [%rd8+240];
	xor.b32  	%r936, %r936, %r881;
	ld.global.u32 	%r882, [%rd8+244];
	xor.b32  	%r1119, %r1119, %r882;
	ld.global.u32 	%r883, [%rd8+248];
	xor.b32  	%r1118, %r1118, %r883;
	ld.global.u32 	%r884, [%rd8+252];
	xor.b32  	%r1117, %r1117, %r884;
	ld.global.u32 	%r885, [%rd8+256];
	xor.b32  	%r932, %r932, %r885;
$L__BB0_106:
	and.b32  	%r887, %r793, 8192;
	setp.eq.s32 	%p58, %r887, 0;
	@%p58 bra 	$L__BB0_108;
	ld.global.u32 	%r888, [%rd8+260];
	xor.b32  	%r936, %r936, %r888;
	ld.global.u32 	%r889, [%rd8+264];
	xor.b32  	%r1119, %r1119, %r889;
	ld.global.u32 	%r890, [%rd8+268];
	xor.b32  	%r1118, %r1118, %r890;
	ld.global.u32 	%r891, [%rd8+272];
	xor.b32  	%r1117, %r1117, %r891;
	ld.global.u32 	%r892, [%rd8+276];
	xor.b32  	%r932, %r932, %r892;
$L__BB0_108:
	and.b32  	%r894, %r793, 16384;
	setp.eq.s32 	%p59, %r894, 0;
	@%p59 bra 	$L__BB0_110;
	ld.global.u32 	%r895, [%rd8+280];
	xor.b32  	%r936, %r936, %r895;
	ld.global.u32 	%r896, [%rd8+284];
	xor.b32  	%r1119, %r1119, %r896;
	ld.global.u32 	%r897, [%rd8+288];
	xor.b32  	%r1118, %r1118, %r897;
	ld.global.u32 	%r898, [%rd8+292];
	xor.b32  	%r1117, %r1117, %r898;
	ld.global.u32 	%r899, [%rd8+296];
	xor.b32  	%r932, %r932, %r899;
$L__BB0_110:
	and.b32  	%r901, %r793, 32768;
	setp.eq.s32 	%p60, %r901, 0;
	@%p60 bra 	$L__BB0_112;
	ld.global.u32 	%r902, [%rd8+300];
	xor.b32  	%r936, %r936, %r902;
	ld.global.u32 	%r903, [%rd8+304];
	xor.b32  	%r1119, %r1119, %r903;
	ld.global.u32 	%r904, [%rd8+308];
	xor.b32  	%r1118, %r1118, %r904;
	ld.global.u32 	%r905, [%rd8+312];
	xor.b32  	%r1117, %r1117, %r905;
	ld.global.u32 	%r906, [%rd8+316];
	xor.b32  	%r932, %r932, %r906;
$L__BB0_112:
	add.s32 	%r1115, %r1115, 16;
	setp.ne.s32 	%p61, %r1115, 32;
	@%p61 bra 	$L__BB0_80;
	mad.lo.s32 	%r907, %r1109, -31, %r368;
	add.s32 	%r1109, %r907, 1;
	setp.ne.s32 	%p62, %r1109, 5;
	@%p62 bra 	$L__BB0_79;
	st.local.u32 	[%rd1+4], %r936;
	st.local.v2.u32 	[%rd1+8], {%r1119, %r1118};
	st.local.v2.u32 	[%rd1+16], {%r1117, %r932};
$L__BB0_115:
	shr.u64 	%rd27, %rd3, 2;
	add.s32 	%r919, %r919, 1;
	setp.gt.u64 	%p63, %rd3, 3;
	@%p63 bra 	$L__BB0_3;
$L__BB0_116:
	shr.u32 	%r908, %r936, 2;
	xor.b32  	%r909, %r908, %r936;
	shl.b32 	%r910, %r932, 4;
	shl.b32 	%r911, %r909, 1;
	xor.b32  	%r912, %r911, %r910;
	xor.b32  	%r913, %r912, %r909;
	xor.b32  	%r914, %r913, %r932;
	add.s32 	%r915, %r3, %r914;
	add.s32 	%r916, %r915, 362437;
	cvt.rn.f32.u32 	%f1, %r916;
	fma.rn.f32 	%f2, %f1, 0f2F800000, 0f2F000000;
	cvta.to.global.u64 	%rd24, %rd11;
	mul.wide.s32 	%rd25, %r1, 4;
	add.s64 	%rd26, %rd24, %rd25;
	st.global.f32 	[%rd26], %f2;
$L__BB0_117:
	ret;

}


// ===== COMPILED SASS (sm_100) =====

	.target	sm_100

	.elftype	@"ET_EXEC"


//--------------------- .note.nv.tkinfo           --------------------------
	.section	.note.nv.tkinfo,"",@"SHT_NOTE"
	.sectionflags	@"SHF_NOTE_NV_TKINFO"
	.tkinfo
        /*0018*/ 	.word	0x00000002
        /*0030*/ 	.string	""
        /*0030*/ 	.string	"ptxas"
        /*0030*/ 	.string	"Cuda compilation tools, release 13.0, V13.0.88"
        /*0030*/ 	.string	"Build cuda_13.0.r13.0/compiler.36424714_0"
        /*0030*/ 	.string	"-arch sm_100 -m 64 "



//--------------------- .note.nv.cuinfo           --------------------------
	.section	.note.nv.cuinfo,"",@"SHT_NOTE"
	.sectionflags	@"SHF_NOTE_NV_CUINFO"
        /*0018*/ 	.short	0x0002
        /*001a*/ 	.short	0x0064
        /*001c*/ 	.short	0x0082
	.zero		2


//--------------------- .nv.info                  --------------------------
	.section	.nv.info,"",@"SHT_CUDA_INFO"
	.align	4


	//----- nvinfo : EIATTR_REGCOUNT
	.align		4
        /*0000*/ 	.byte	0x04, 0x2f
        /*0002*/ 	.short	(.L_10 - .L_9)
	.align		4
.L_9:
        /*0004*/ 	.word	index@(_Z9testrand1mPfi)
        /*0008*/ 	.word	0x0000001f


	//----- nvinfo : EIATTR_FRAME_SIZE
	.align		4
.L_10:
        /*000c*/ 	.byte	0x04, 0x11
        /*000e*/ 	.short	(.L_12 - .L_11)
	.align		4
.L_11:
        /*0010*/ 	.word	index@(_Z9testrand1mPfi)
        /*0014*/ 	.word	0x00000030


	//----- nvinfo : EIATTR_MIN_STACK_SIZE
	.align		4
.L_12:
        /*0018*/ 	.byte	0x04, 0x12
        /*001a*/ 	.short	(.L_14 - .L_13)
	.align		4
.L_13:
        /*001c*/ 	.word	index@(_Z9testrand1mPfi)
        /*0020*/ 	.word	0x00000030
.L_14:


//--------------------- .nv.compat                --------------------------
	.section	.nv.compat,"",@"SHT_CUDA_COMPAT_INFO"
	.align	4
        /*0000*/ 	.byte	0x02, 0x09, 0x00, 0x00, 0x02, 0x02, 0x01, 0x00, 0x02, 0x05, 0x05, 0x00, 0x03, 0x07, 0x01, 0x01
        /*0010*/ 	.byte	0x02, 0x03, 0x00, 0x00, 0x02, 0x06, 0x01, 0x00, 0x04, 0x0b, 0x08, 0x00, 0x09, 0x00, 0x00, 0x00
        /*0020*/ 	.byte	0x00, 0x00, 0x00, 0x00


//--------------------- .nv.info._Z9testrand1mPfi --------------------------
	.section	.nv.info._Z9testrand1mPfi,"",@"SHT_CUDA_INFO"
	.sectionflags	@""
	.align	4


	//----- nvinfo : EIATTR_CUDA_API_VERSION
	.align		4
        /*0000*/ 	.byte	0x04, 0x37
        /*0002*/ 	.short	(.L_16 - .L_15)
.L_15:
        /*0004*/ 	.word	0x00000082


	//----- nvinfo : EIATTR_KPARAM_INFO
	.align		4
.L_16:
        /*0008*/ 	.byte	0x04, 0x17
        /*000a*/ 	.short	(.L_18 - .L_17)
.L_17:
        /*000c*/ 	.word	0x00000000
        /*0010*/ 	.short	0x0002
        /*0012*/ 	.short	0x0010
        /*0014*/ 	.byte	0x00, 0xf0, 0x11, 0x00


	//----- nvinfo : EIATTR_KPARAM_INFO
	.align		4
.L_18:
        /*0018*/ 	.byte	0x04, 0x17
        /*001a*/ 	.short	(.L_20 - .L_19)
.L_19:
        /*001c*/ 	.word	0x00000000
        /*0020*/ 	.short	0x0001
        /*0022*/ 	.short	0x0008
        /*0024*/ 	.byte	0x00, 0xf5, 0x21, 0x00


	//----- nvinfo : EIATTR_KPARAM_INFO
	.align		4
.L_20:
        /*0028*/ 	.byte	0x04, 0x17
        /*002a*/ 	.short	(.L_22 - .L_21)
.L_21:
        /*002c*/ 	.word	0x00000000
        /*0030*/ 	.short	0x0000
        /*0032*/ 	.short	0x0000
        /*0034*/ 	.byte	0x00, 0xf0, 0x21, 0x00


	//----- nvinfo : EIATTR_SPARSE_MMA_MASK
	.align		4
.L_22:
        /*0038*/ 	.byte	0x03, 0x50
        /*003a*/ 	.short	0x0000


	//----- nvinfo : EIATTR_MAXREG_COUNT
	.align		4
        /*003c*/ 	.byte	0x03, 0x1b
        /*003e*/ 	.short	0x00ff


	//----- nvinfo : EIATTR_MERCURY_ISA_VERSION
	.align		4
        /*0040*/ 	.byte	0x03, 0x5f
        /*0042*/ 	.short	0x0101


	//----- nvinfo : EIATTR_VRC_CTA_INIT_COUNT
	.align		4
        /*0044*/ 	.byte	0x02, 0x4a
	.zero		1
	.zero		1


	//----- nvinfo : EIATTR_EXIT_INSTR_OFFSETS
	.align		4
        /*0048*/ 	.byte	0x04, 0x1c
        /*004a*/ 	.short	(.L_24 - .L_23)


	//   ....[0]....
.L_23:
        /*004c*/ 	.word	0x00000080


	//   ....[1]....
        /*0050*/ 	.word	0x000027e0


	//----- nvinfo : EIATTR_CRS_STACK_SIZE
	.align		4
.L_24:
        /*0054*/ 	.byte	0x04, 0x1e
        /*0056*/ 	.short	(.L_26 - .L_25)
.L_25:
        /*0058*/ 	.word	0x00000000


	//----- nvinfo : EIATTR_CBANK_PARAM_SIZE
	.align		4
.L_26:
        /*005c*/ 	.byte	0x03, 0x19
        /*005e*/ 	.short	0x0014


	//----- nvinfo : EIATTR_PARAM_CBANK
	.align		4
        /*0060*/ 	.byte	0x04, 0x0a
        /*0062*/ 	.short	(.L_28 - .L_27)
	.align		4
.L_27:
        /*0064*/ 	.word	index@(.nv.constant0._Z9testrand1mPfi)
        /*0068*/ 	.short	0x0380
        /*006a*/ 	.short	0x0014


	//----- nvinfo : EIATTR_SW_WAR
	.align		4
.L_28:
        /*006c*/ 	.byte	0x04, 0x36
        /*006e*/ 	.short	(.L_30 - .L_29)
.L_29:
        /*0070*/ 	.word	0x00000008
.L_30:


//--------------------- .nv.callgraph             --------------------------
	.section	.nv.callgraph,"",@"SHT_CUDA_CALLGRAPH"
	.align	4
	.sectionentsize	8
	.align		4
        /*0000*/ 	.word	0x00000000
	.align		4
        /*0004*/ 	.word	0xffffffff
	.align		4
        /*0008*/ 	.word	0x00000000
	.align		4
        /*000c*/ 	.word	0xfffffffe
	.align		4
        /*0010*/ 	.word	0x00000000
	.align		4
        /*0014*/ 	.word	0xfffffffd
	.align		4
        /*0018*/ 	.word	0x00000000
	.align		4
        /*001c*/ 	.word	0xfffffffc


//--------------------- .nv.constant4             --------------------------
	.section	.nv.constant4,"a",@progbits
	.align	8
	.align		8
.nv.constant4:
        /*0000*/ 	.dword	precalc_xorwow_matrix
	.align		8
        /*0008*/ 	.dword	precalc_xorwow_offset_matrix
	.align		8
        /*0010*/ 	.dword	mrg32k3aM1
	.align		8
        /*0018*/ 	.dword	mrg32k3aM2
	.align		8
        /*0020*/ 	.dword	mrg32k3aM1SubSeq
	.align		8
        /*0028*/ 	.dword	mrg32k3aM2SubSeq
	.align		8
        /*0030*/ 	.dword	mrg32k3aM1Seq
	.align		8
        /*0038*/ 	.dword	mrg32k3aM2Seq


//--------------------- .nv.constant3             --------------------------
	.section	.nv.constant3,"a",@progbits
	.align	8
.nv.constant3:
	.type		__cr_lgamma_table,@object
	.size		__cr_lgamma_table,(.L_8 - __cr_lgamma_table)
__cr_lgamma_table:
        /*0000*/ 	.byte	0x00, 0x00, 0x00, 0x00, 0x00, 0x00, 0x00, 0x00, 0x00, 0x00, 0x00, 0x00, 0x00, 0x00, 0x00, 0x00
        /*0010*/ 	.byte	0xef, 0x39, 0xfa, 0xfe, 0x42, 0x2e, 0xe6, 0x3f, 0x02, 0x20, 0x2a, 0xfa, 0x0b, 0xab, 0xfc, 0x3f
        /*0020*/ 	.byte	0xf9, 0x2c, 0x92, 0x7c, 0xa7, 0x6c, 0x09, 0x40, 0xc9, 0x79, 0x44, 0x3c, 0x64, 0x26, 0x13, 0x40
        /*0030*/ 	.byte	0xca, 0x01, 0xcf, 0x3a, 0x27, 0x51, 0x1a, 0x40, 0x30, 0xcc, 0x2d, 0xf3, 0xe1, 0x0c, 0x21, 0x40
        /*0040*/ 	.byte	0x0d, 0xb7, 0xfc, 0x82, 0x8e, 0x35, 0x25, 0x40
.L_8:


//--------------------- .text._Z9testrand1mPfi    --------------------------
	.section	.text._Z9testrand1mPfi,"ax",@progbits
	.align	128
        .global         _Z9testrand1mPfi
        .type           _Z9testrand1mPfi,@function
        .size           _Z9testrand1mPfi,(.L_x_12 - _Z9testrand1mPfi)
        .other          _Z9testrand1mPfi,@"STO_CUDA_ENTRY STV_DEFAULT"
_Z9testrand1mPfi:
.text._Z9testrand1mPfi:
[----:B------:R-:W0:Y:S01]  /*0000*/  LDC R1, c[0x0][0x37c] ;  /* 0x0000df00ff017b82 */ /* 0x000e220000000800 */
[----:B------:R-:W1:Y:S07]  /*0010*/  S2R R10, SR_TID.X ;  /* 0x00000000000a7919 */ /* 0x000e6e0000002100 */
[----:B------:R-:W1:Y:S01]  /*0020*/  S2UR UR4, SR_CTAID.X ;  /* 0x00000000000479c3 */ /* 0x000e620000002500 */
[----:B------:R-:W2:Y:S01]  /*0030*/  LDCU UR5, c[0x0][0x390] ;  /* 0x00007200ff0577ac */ /* 0x000ea20008000800 */
[----:B0-----:R-:W-:-:S06]  /*0040*/  VIADD R1, R1, 0xffffffd0 ;  /* 0xffffffd001017836 */ /* 0x001fcc0000000000 */
[----:B------:R-:W1:Y:S02]  /*0050*/  LDC R3, c[0x0][0x360] ;  /* 0x0000d800ff037b82 */ /* 0x000e640000000800 */
[----:B-1----:R-:W-:-:S05]  /*0060*/  IMAD R10, R3, UR4, R10 ;  /* 0x00000004030a7c24 */ /* 0x002fca000f8e020a */
[----:B--2---:R-:W-:-:S13]  /*0070*/  ISETP.GE.AND P0, PT, R10, UR5, PT ;  /* 0x000000050a007c0c */ /* 0x004fda000bf06270 */
[----:B------:R-:W-:Y:S05]  /*0080*/  @P0 EXIT ;  /* 0x000000000000094d */ /* 0x000fea0003800000 */
[----:B------:R-:W0:Y:S01]  /*0090*/  LDC.64 R2, c[0x0][0x380] ;  /* 0x0000e000ff027b82 */ /* 0x000e220000000a00 */
[----:B------:R-:W1:Y:S01]  /*00a0*/  LDCU.64 UR6, c[0x0][0x358] ;  /* 0x00006b00ff0677ac */ /* 0x000e620008000a00 */
[----:B------:R-:W-:Y:S01]  /*00b0*/  BSSY.RECONVERGENT B0, `(.L_x_0) ;  /* 0x000025f000007945 */ /* 0x000fe20003800200 */
[----:B0-----:R-:W-:Y:S02]  /*00c0*/  LOP3.LUT R0, R2, 0xaad26b49, RZ, 0x3c, !PT ;  /* 0xaad26b4902007812 */ /* 0x001fe400078e3cff */
[----:B------:R-:W-:-:S03]  /*00d0*/  LOP3.LUT R2, R3, 0xf7dcefdd, RZ, 0x3c, !PT ;  /* 0xf7dcefdd03027812 */ /* 0x000fc600078e3cff */
[----:B------:R-:W-:Y:S02]  /*00e0*/  IMAD R0, R0, 0x4182bed5, RZ ;  /* 0x4182bed500007824 */ /* 0x000fe400078e02ff */
[----:B------:R-:W-:Y:S02]  /*00f0*/  IMAD R9, R2, -0x658354e5, RZ ;  /* 0x9a7cab1b02097824 */ /* 0x000fe400078e02ff */
[C---:B------:R-:W-:Y:S01]  /*0100*/  VIADD R5, R0.reuse, 0x583f19 ;  /* 0x00583f1900057836 */ /* 0x040fe20000000000 */
[C---:B------:R-:W-:Y:S01]  /*0110*/  LOP3.LUT R6, R0.reuse, 0x159a55e5, RZ, 0x3c, !PT ;  /* 0x159a55e500067812 */ /* 0x040fe200078e3cff */
[C---:B------:R-:W-:Y:S01]  /*0120*/  VIADD R3, R0.reuse, 0x75bcd15 ;  /* 0x075bcd1500037836 */ /* 0x040fe20000000000 */
[----:B------:R-:W-:Y:S01]  /*0130*/  IADD3 R2, PT, PT, R0, 0x64f0c9, R9 ;  /* 0x0064f0c900027810 */ /* 0x000fe20007ffe009 */
[C---:B------:R-:W-:Y:S01]  /*0140*/  VIADD R7, R9.reuse, 0x1f123bb5 ;  /* 0x1f123bb509077836 */ /* 0x040fe20000000000 */
[----:B------:R-:W-:Y:S01]  /*0150*/  LOP3.LUT R4, R9, 0x5491333, RZ, 0x3c, !PT ;  /* 0x0549133309047812 */ /* 0x000fe200078e3cff */
[----:B------:R-:W-:-:S02]  /*0160*/  VIADD R0, R10, 0x2 ;  /* 0x000000020a007836 */ /* 0x000fc40000000000 */
[----:B------:R0:W-:Y:S03]  /*0170*/  STL.64 [R1], R2 ;  /* 0x0000000201007387 */ /* 0x0001e60000100a00 */
[----:B------:R-:W-:Y:S01]  /*0180*/  ISETP.NE.AND P0, PT, R0, RZ, PT ;  /* 0x000000ff0000720c */ /* 0x000fe20003f05270 */
[----:B------:R0:W-:Y:S04]  /*0190*/  STL.64 [R1+0x8], R6 ;  /* 0x0000080601007387 */ /* 0x0001e80000100a00 */
[----:B------:R0:W-:Y:S08]  /*01a0*/  STL.64 [R1+0x10], R4 ;  /* 0x0000100401007387 */ /* 0x0001f00000100a00 */
[----:B-1----:R-:W-:Y:S05]  /*01b0*/  @!P0 BRA `(.L_x_1) ;  /* 0x0000002400388947 */ /* 0x002fea0003800000 */
[--C-:B0-----:R-:W-:Y:S01]  /*01c0*/  SHF.R.S32.HI R2, RZ, 0x1f, R0.reuse ;  /* 0x0000001fff027819 */ /* 0x101fe20000011400 */
[----:B------:R-:W-:Y:S02]  /*01d0*/  IMAD.MOV.U32 R13, RZ, RZ, R0 ;  /* 0x000000ffff0d7224 */ /* 0x000fe400078e0000 */
[----:B------:R-:W-:-:S07]  /*01e0*/  IMAD.MOV.U32 R11, RZ, RZ, RZ ;  /* 0x000000ffff0b7224 */ /* 0x000fce00078e00ff */
.L_x_10:
[----:B------:R-:W-:Y:S01]  /*01f0*/  LOP3.LUT R0, R13, 0x3, RZ, 0xc0, !PT ;  /* 0x000000030d007812 */ /* 0x000fe200078ec0ff */
[----:B------:R-:W-:Y:S03]  /*0200*/  BSSY.RECONVERGENT B1, `(.L_x_2) ;  /* 0x0000243000017945 */ /* 0x000fe60003800200 */
[----:B------:R-:W-:-:S04]  /*0210*/  ISETP.NE.U32.AND P0, PT, R0, RZ, PT ;  /* 0x000000ff0000720c */ /* 0x000fc80003f05070 */
[----:B------:R-:W-:-:S13]  /*0220*/  ISETP.NE.AND.EX P0, PT, RZ, RZ, PT, P0 ;  /* 0x000000ffff00720c */ /* 0x000fda0003f05300 */
[----:B0-----:R-:W-:Y:S05]  /*0230*/  @!P0 BRA `(.L_x_3) ;  /* 0x0000002000fc8947 */ /* 0x001fea0003800000 */
[----:B------:R-:W0:Y:S01]  /*0240*/  LDC.64 R8, c[0x4][RZ] ;  /* 0x01000000ff087b82 */ /* 0x000e220000000a00 */
[----:B------:R-:W-:Y:S01]  /*0250*/  IMAD.MOV.U32 R0, RZ, RZ, RZ ;  /* 0x000000ffff007224 */ /* 0x000fe200078e00ff */
[----:B------:R-:W-:Y:S02]  /*0260*/  CS2R R4, SRZ ;  /* 0x0000000000047805 */ /* 0x000fe4000001ff00 */
[----:B------:R-:W-:Y:S01]  /*0270*/  CS2R R6, SRZ ;  /* 0x0000000000067805 */ /* 0x000fe2000001ff00 */
[----:B------:R-:W-:Y:S02]  /*0280*/  IMAD.MOV.U32 R3, RZ, RZ, RZ ;  /* 0x000000ffff037224 */ /* 0x000fe400078e00ff */
[----:B0-----:R-:W-:-:S07]  /*0290*/  IMAD.WIDE.U32 R8, R11, 0xc80, R8 ;  /* 0x00000c800b087825 */ /* 0x001fce00078e0008 */
.L_x_5:
[----:B------:R-:W-:-:S06]  /*02a0*/  IMAD R12, R0, 0x4, R1 ;  /* 0x00000004000c7824 */ /* 0x000fcc00078e0201 */
[----:B------:R-:W5:Y:S01]  /*02b0*/  LDL R12, [R12+0x4] ;  /* 0x000004000c0c7983 */ /* 0x000f620000100800 */
[----:B------:R-:W-:-:S05]  /*02c0*/  UMOV UR4, URZ ;  /* 0x000000ff00047c82 */ /* 0x000fca0008000000 */
.L_x_4:
[----:B-----5:R-:W-:Y:S01]  /*02d0*/  SHF.R.U32.HI R22, RZ, UR4, R12 ;  /* 0x00000004ff167c19 */ /* 0x020fe2000801160c */
[----:B------:R-:W-:-:S03]  /*02e0*/  IMAD.SHL.U32 R14, R0, 0x20, RZ ;  /* 0x00000020000e7824 */ /* 0x000fc600078e00ff */
[----:B------:R-:W-:Y:S01]  /*02f0*/  LOP3.LUT R15, R22, 0x1, RZ, 0xc0, !PT ;  /* 0x00000001160f7812 */ /* 0x000fe200078ec0ff */
[----:B------:R-:W-:-:S03]  /*0300*/  VIADD R14, R14, UR4 ;  /* 0x000000040e0e7c36 */ /* 0x000fc60008000000 */
[----:B------:R-:W-:Y:S01]  /*0310*/  ISETP.NE.U32.AND P0, PT, R15, 0x1, PT ;  /* 0x000000010f00780c */ /* 0x000fe20003f05070 */
[----:B------:R-:W-:-:S03]  /*0320*/  IMAD R15, R14, 0x5, RZ ;  /* 0x000000050e0f7824 */ /* 0x000fc600078e02ff */
[----:B------:R-:W-:Y:S01]  /*0330*/  R2P PR, R22, 0x7e ;  /* 0x0000007e16007804 */ /* 0x000fe20000000000 */
[----:B------:R-:W-:-:S08]  /*0340*/  IMAD.WIDE.U32 R14, R15, 0x4, R8 ;  /* 0x000000040f0e7825 */ /* 0x000fd000078e0008 */
[----:B------:R-:W2:Y:S04]  /*0350*/  @!P0 LDG.E R16, desc[UR6][R14.64+0x10] ;  /* 0x000010060e108981 */ /* 0x000ea8000c1e1900 */
[----:B------:R-:W3:Y:S04]  /*0360*/  @P1 LDG.E R18, desc[UR6][R14.64+0x24] ;  /* 0x000024060e121981 */ /* 0x000ee8000c1e1900 */
[----:B------:R-:W4:Y:S04]  /*0370*/  @P2 LDG.E R20, desc[UR6][R14.64+0x38] ;  /* 0x000038060e142981 */ /* 0x000f28000c1e1900 */
[----:B------:R-:W4:Y:S04]  /*0380*/  @P3 LDG.E R24, desc[UR6][R14.64+0x4c] ;  /* 0x00004c060e183981 */ /* 0x000f28000c1e1900 */
[----:B------:R-:W4:Y:S04]  /*0390*/  @P4 LDG.E R26, desc[UR6][R14.64+0x60] ;  /* 0x000060060e1a4981 */ /* 0x000f28000c1e1900 */
[----:B------:R-:W4:Y:S04]  /*03a0*/  @!P0 LDG.E R17, desc[UR6][R14.64+0x4] ;  /* 0x000004060e118981 */ /* 0x000f28000c1e1900 */
[----:B------:R-:W4:Y:S04]  /*03b0*/  @!P0 LDG.E R19, desc[UR6][R14.64+0xc] ;  /* 0x00000c060e138981 */ /* 0x000f28000c1e1900 */
[----:B------:R-:W4:Y:S04]  /*03c0*/  @P1 LDG.E R21, desc[UR6][R14.64+0x18] ;  /* 0x000018060e151981 */ /* 0x000f28000c1e1900 */
[----:B------:R-:W4:Y:S04]  /*03d0*/  @P3 LDG.E R23, desc[UR6][R14.64+0x40] ;  /* 0x000040060e173981 */ /* 0x000f28000c1e1900 */
[----:B------:R-:W4:Y:S04]  /*03e0*/  @P5 LDG.E R25, desc[UR6][R14.64+0x70] ;  /* 0x000070060e195981 */ /* 0x000f28000c1e1900 */
[----:B------:R-:W4:Y:S01]  /*03f0*/  @P6 LDG.E R28, desc[UR6][R14.64+0x88] ;  /* 0x000088060e1c6981 */ /* 0x000f22000c1e1900 */
[----:B--2---:R-:W-:-:S03]  /*0400*/  @!P0 LOP3.LUT R5, R5, R16, RZ, 0x3c, !PT ;  /* 0x0000001005058212 */ /* 0x004fc600078e3cff */
[----:B------:R-:W2:Y:S01]  /*0410*/  @!P0 LDG.E R16, desc[UR6][R14.64] ;  /* 0x000000060e108981 */ /* 0x000ea2000c1e1900 */
[----:B---3--:R-:W-:-:S03]  /*0420*/  @P1 LOP3.LUT R5, R5, R18, RZ, 0x3c, !PT ;  /* 0x0000001205051212 */ /* 0x008fc600078e3cff */
[----:B------:R-:W3:Y:S01]  /*0430*/  @!P0 LDG.E R18, desc[UR6][R14.64+0x8] ;  /* 0x000008060e128981 */ /* 0x000ee2000c1e1900 */
[----:B----4-:R-:W-:-:S03]  /*0440*/  @P2 LOP3.LUT R5, R5, R20, RZ, 0x3c, !PT ;  /* 0x0000001405052212 */ /* 0x010fc600078e3cff */
[----:B------:R-:W4:Y:S01]  /*0450*/  @P1 LDG.E R20, desc[UR6][R14.64+0x14] ;  /* 0x000014060e141981 */ /* 0x000f22000c1e1900 */
[----:B------:R-:W-:-:S03]  /*0460*/  @P3 LOP3.LUT R5, R5, R24, RZ, 0x3c, !PT ;  /* 0x0000001805053212 */ /* 0x000fc600078e3cff */
[----:B------:R-:W4:Y:S01]  /*0470*/  @P5 LDG.E R24, desc[UR6][R14.64+0x74] ;  /* 0x000074060e185981 */ /* 0x000f22000c1e1900 */
[----:B------:R-:W-:-:S03]  /*0480*/  @P4 LOP3.LUT R5, R5, R26, RZ, 0x3c, !PT ;  /* 0x0000001a05054212 */ /* 0x000fc600078e3cff */
[----:B------:R-:W4:Y:S01]  /*0490*/  @P3 LDG.E R26, desc[UR6][R14.64+0x44] ;  /* 0x000044060e1a3981 */ /* 0x000f22000c1e1900 */
[----:B------:R-:W-:-:S03]  /*04a0*/  @!P0 LOP3.LUT R6, R6, R17, RZ, 0x3c, !PT ;  /* 0x0000001106068212 */ /* 0x000fc600078e3cff */
[----:B------:R-:W4:Y:S01]  /*04b0*/  @P1 LDG.E R17, desc[UR6][R14.64+0x20] ;  /* 0x000020060e111981 */ /* 0x000f22000c1e1900 */
[----:B------:R-:W-:-:S03]  /*04c0*/  @!P0 LOP3.LUT R4, R4, R19, RZ, 0x3c, !PT ;  /* 0x0000001304048212 */ /* 0x000fc600078e3cff */
[----:B------:R-:W4:Y:S01]  /*04d0*/  @P2 LDG.E R19, desc[UR6][R14.64+0x2c] ;  /* 0x00002c060e132981 */ /* 0x000f22000c1e1900 */
[----:B------:R-:W-:-:S03]  /*04e0*/  @P1 LOP3.LUT R6, R6, R21, RZ, 0x3c, !PT ;  /* 0x0000001506061212 */ /* 0x000fc600078e3cff */
[----:B------:R-:W4:Y:S01]  /*04f0*/  @P2 LDG.E R21, desc[UR6][R14.64+0x34] ;  /* 0x000034060e152981 */ /* 0x000f22000c1e1900 */
[----:B--2---:R-:W-:-:S03]  /*0500*/  @!P0 LOP3.LUT R3, R3, R16, RZ, 0x3c, !PT ;  /* 0x0000001003038212 */ /* 0x004fc600078e3cff */
[----:B------:R-:W2:Y:S01]  /*0510*/  @P1 LDG.E R16, desc[UR6][R14.64+0x1c] ;  /* 0x00001c060e101981 */ /* 0x000ea2000c1e1900 */
[----:B---3--:R-:W-:-:S03]  /*0520*/  @!P0 LOP3.LUT R7, R7, R18, RZ, 0x3c, !PT ;  /* 0x0000001207078212 */ /* 0x008fc600078e3cff */
[----:B------:R-:W3:Y:S01]  /*0530*/  @P2 LDG.E R18, desc[UR6][R14.64+0x28] ;  /* 0x000028060e122981 */ /* 0x000ee2000c1e1900 */
[----:B----4-:R-:W-:-:S03]  /*0540*/  @P1 LOP3.LUT R3, R3, R20, RZ, 0x3c, !PT ;  /* 0x0000001403031212 */ /* 0x010fc600078e3cff */
[----:B------:R-:W4:Y:S01]  /*0550*/  @P2 LDG.E R20, desc[UR6][R14.64+0x30] ;  /* 0x000030060e142981 */ /* 0x000f22000c1e1900 */
[----:B------:R-:W-:-:S03]  /*0560*/  @P5 LOP3.LUT R5, R5, R24, RZ, 0x3c, !PT ;  /* 0x0000001805055212 */ /* 0x000fc600078e3cff */
[----:B------:R-:W4:Y:S01]  /*0570*/  @P3 LDG.E R24, desc[UR6][R14.64+0x3c] ;  /* 0x00003c060e183981 */ /* 0x000f22000c1e1900 */
[----:B------:R-:W-:-:S03]  /*0580*/  @P1 LOP3.LUT R4, R4, R17, RZ, 0x3c, !PT ;  /* 0x0000001104041212 */ /* 0x000fc600078e3cff */
[----:B------:R-:W4:Y:S01]  /*0590*/  @P3 LDG.E R17, desc[UR6][R14.64+0x48] ;  /* 0x000048060e113981 */ /* 0x000f22000c1e1900 */
[----:B------:R-:W-:-:S03]  /*05a0*/  @P2 LOP3.LUT R6, R6, R19, RZ, 0x3c, !PT ;  /* 0x0000001306062212 */ /* 0x000fc600078e3cff */
[----:B------:R-:W4:Y:S01]  /*05b0*/  @P4 LDG.E R19, desc[UR6][R14.64+0x54] ;  /* 0x000054060e134981 */ /* 0x000f22000c1e1900 */
[----:B------:R-:W-:Y:S02]  /*05c0*/  @P2 LOP3.LUT R4, R4, R21, RZ, 0x3c, !PT ;  /* 0x0000001504042212 */ /* 0x000fe400078e3cff */
[----:B------:R-:W-:Y:S01]  /*05d0*/  @P3 LOP3.LUT R6, R6, R23, RZ, 0x3c, !PT ;  /* 0x0000001706063212 */ /* 0x000fe200078e3cff */
[----:B------:R-:W4:Y:S04]  /*05e0*/  @P4 LDG.E R21, desc[UR6][R14.64+0x5c] ;  /* 0x00005c060e154981 */ /* 0x000f28000c1e1900 */
[----:B------:R-:W4:Y:S01]  /*05f0*/  @P5 LDG.E R23, desc[UR6][R14.64+0x68] ;  /* 0x000068060e175981 */ /* 0x000f22000c1e1900 */
[----:B--2---:R-:W-:-:S03]  /*0600*/  @P1 LOP3.LUT R7, R7, R16, RZ, 0x3c, !PT ;  /* 0x0000001007071212 */ /* 0x004fc600078e3cff */
[----:B------:R-:W2:Y:S01]  /*0610*/  @P4 LDG.E R16, desc[UR6][R14.64+0x50] ;  /* 0x000050060e104981 */ /* 0x000ea2000c1e1900 */
[----:B---3--:R-:W-:-:S03]  /*0620*/  @P2 LOP3.LUT R3, R3, R18, RZ, 0x3c, !PT ;  /* 0x0000001203032212 */ /* 0x008fc600078e3cff */
[----:B------:R-:W3:Y:S01]  /*0630*/  @P4 LDG.E R18, desc[UR6][R14.64+0x58] ;  /* 0x000058060e124981 */ /* 0x000ee2000c1e1900 */
[----:B----4-:R-:W-:-:S03]  /*0640*/  @P2 LOP3.LUT R7, R7, R20, RZ, 0x3c, !PT ;  /* 0x0000001407072212 */ /* 0x010fc600078e3cff */
[----:B------:R-:W4:Y:S01]  /*0650*/  @P5 LDG.E R20, desc[UR6][R14.64+0x64] ;  /* 0x000064060e145981 */ /* 0x000f22000c1e1900 */
[----:B------:R-:W-:-:S03]  /*0660*/  @P3 LOP3.LUT R3, R3, R24, RZ, 0x3c, !PT ;  /* 0x0000001803033212 */ /* 0x000fc600078e3cff */
[----:B------:R-:W4:Y:S01]  /*0670*/  @P5 LDG.E R24, desc[UR6][R14.64+0x6c] ;  /* 0x00006c060e185981 */ /* 0x000f22000c1e1900 */
[----:B------:R-:W-:Y:S02]  /*0680*/  LOP3.LUT P0, RZ, R22, 0x80, RZ, 0xc0, !PT ;  /* 0x0000008016ff7812 */ /* 0x000fe4000780c0ff */
[----:B------:R-:W-:Y:S02]  /*0690*/  @P3 LOP3.LUT R7, R7, R26, RZ, 0x3c, !PT ;  /* 0x0000001a07073212 */ /* 0x000fe400078e3cff */
[----:B------:R-:W-:Y:S02]  /*06a0*/  @P3 LOP3.LUT R4, R4, R17, RZ, 0x3c, !PT ;  /* 0x0000001104043212 */ /* 0x000fe400078e3cff */
[----:B------:R-:W4:Y:S01]  /*06b0*/  @P6 LDG.E R17, desc[UR6][R14.64+0x7c] ;  /* 0x00007c060e116981 */ /* 0x000f22000c1e1900 */
[----:B------:R-:W-:-:S03]  /*06c0*/  @P4 LOP3.LUT R6, R6, R19, RZ, 0x3c, !PT ;  /* 0x0000001306064212 */ /* 0x000fc600078e3cff */
[----:B------:R-:W4:Y:S01]  /*06d0*/  @P6 LDG.E R19, desc[UR6][R14.64+0x84] ;  /* 0x000084060e136981 */ /* 0x000f22000c1e1900 */
[----:B------:R-:W-:-:S03]  /*06e0*/  @P4 LOP3.LUT R4, R4, R21, RZ, 0x3c, !PT ;  /* 0x0000001504044212 */ /* 0x000fc600078e3cff */
[----:B------:R-:W4:Y:S01]  /*06f0*/  @P0 LDG.E R26, desc[UR6][R14.64+0x9c] ;  /* 0x00009c060e1a0981 */ /* 0x000f22000c1e1900 */
[----:B------:R-:W-:-:S03]  /*0700*/  @P5 LOP3.LUT R6, R6, R23, RZ, 0x3c, !PT ;  /* 0x0000001706065212 */ /* 0x000fc600078e3cff */
        /* <DEDUP_REMOVED lines=10> */
[----:B------:R-:W-:Y:S02]  /*07b0*/  @P5 LOP3.LUT R4, R4, R25, RZ, 0x3c, !PT ;  /* 0x0000001904045212 */ /* 0x000fe400078e3cff */
[----:B------:R-:W-:Y:S02]  /*07c0*/  @P6 LOP3.LUT R5, R5, R28, RZ, 0x3c, !PT ;  /* 0x0000001c05056212 */ /* 0x000fe400078e3cff */
[----:B------:R-:W-:Y:S02]  /*07d0*/  @P6 LOP3.LUT R6, R6, R17, RZ, 0x3c, !PT ;  /* 0x0000001106066212 */ /* 0x000fe400078e3cff */
[----:B------:R-:W-:Y:S02]  /*07e0*/  @P6 LOP3.LUT R4, R4, R19, RZ, 0x3c, !PT ;  /* 0x0000001304046212 */ /* 0x000fe400078e3cff */
[----:B------:R-:W-:Y:S02]  /*07f0*/  @P0 LOP3.LUT R5, R5, R26, RZ, 0x3c, !PT ;  /* 0x0000001a05050212 */ /* 0x000fe400078e3cff */
[----:B------:R-:W-:-:S02]  /*0800*/  @P0 LOP3.LUT R6, R6, R21, RZ, 0x3c, !PT ;  /* 0x0000001506060212 */ /* 0x000fc400078e3cff */
[----:B------:R-:W-:Y:S02]  /*0810*/  @P0 LOP3.LUT R4, R4, R23, RZ, 0x3c, !PT ;  /* 0x0000001704040212 */ /* 0x000fe400078e3cff */
[----:B--2---:R-:W-:Y:S02]  /*0820*/  @P6 LOP3.LUT R3, R3, R16, RZ, 0x3c, !PT ;  /* 0x0000001003036212 */ /* 0x004fe400078e3cff */
[----:B---3--:R-:W-:Y:S02]  /*0830*/  @P6 LOP3.LUT R7, R7, R18, RZ, 0x3c, !PT ;  /* 0x0000001207076212 */ /* 0x008fe400078e3cff */
[----:B----4-:R-:W-:Y:S02]  /*0840*/  @P0 LOP3.LUT R3, R3, R20, RZ, 0x3c, !PT ;  /* 0x0000001403030212 */ /* 0x010fe400078e3cff */
[----:B------:R-:W-:Y:S02]  /*0850*/  @P0 LOP3.LUT R7, R7, R24, RZ, 0x3c, !PT ;  /* 0x0000001807070212 */ /* 0x000fe400078e3cff */
[----:B------:R-:W-:-:S13]  /*0860*/  R2P PR, R22.B1, 0x7f ;  /* 0x0000007f16007804 */ /* 0x000fda0000001000 */
[----:B------:R-:W2:Y:S04]  /*0870*/  @P0 LDG.E R18, desc[UR6][R14.64+0xa0] ;  /* 0x0000a0060e120981 */ /* 0x000ea8000c1e1900 */
[----:B------:R-:W3:Y:S04]  /*0880*/  @P0 LDG.E R19, desc[UR6][R14.64+0xa4] ;  /* 0x0000a4060e130981 */ /* 0x000ee8000c1e1900 */
[----:B------:R-:W4:Y:S04]  /*0890*/  @P0 LDG.E R20, desc[UR6][R14.64+0xa8] ;  /* 0x0000a8060e140981 */ /* 0x000f28000c1e1900 */
[----:B------:R-:W4:Y:S04]  /*08a0*/  @P0 LDG.E R21, desc[UR6][R14.64+0xac] ;  /* 0x0000ac060e150981 */ /* 0x000f28000c1e1900 */
[----:B------:R-:W4:Y:S04]  /*08b0*/  @P0 LDG.E R24, desc[UR6][R14.64+0xb0] ;  /* 0x0000b0060e180981 */ /* 0x000f28000c1e1900 */
[----:B------:R-:W4:Y:S04]  /*08c0*/  @P1 LDG.E R16, desc[UR6][R14.64+0xbc] ;  /* 0x0000bc060e101981 */ /* 0x000f28000c1e1900 */
[----:B------:R-:W4:Y:S04]  /*08d0*/  @P1 LDG.E R26, desc[UR6][R14.64+0xb4] ;  /* 0x0000b4060e1a1981 */ /* 0x000f28000c1e1900 */
        /* <DEDUP_REMOVED lines=11> */
[----:B------:R-:W-:Y:S01]  /*0990*/  LOP3.LUT P0, RZ, R22, 0x8000, RZ, 0xc0, !PT ;  /* 0x0000800016ff7812 */ /* 0x000fe2000780c0ff */
[----:B------:R-:W4:Y:S01]  /*09a0*/  @P2 LDG.E R24, desc[UR6][R14.64+0xd8] ;  /* 0x0000d8060e182981 */ /* 0x000f22000c1e1900 */
[----:B------:R-:W-:-:S03]  /*09b0*/  @P1 LOP3.LUT R7, R7, R16, RZ, 0x3c, !PT ;  /* 0x0000001007071212 */ /* 0x000fc600078e3cff */
[----:B------:R-:W4:Y:S01]  /*09c0*/  @P2 LDG.E R22, desc[UR6][R14.64+0xd0] ;  /* 0x0000d0060e162981 */ /* 0x000f22000c1e1900 */
[----:B------:R-:W-:-:S03]  /*09d0*/  @P1 LOP3.LUT R3, R3, R26, RZ, 0x3c, !PT ;  /* 0x0000001a03031212 */ /* 0x000fc600078e3cff */
[----:B------:R-:W4:Y:S01]  /*09e0*/  @P3 LDG.E R16, desc[UR6][R14.64+0xe4] ;  /* 0x0000e4060e103981 */ /* 0x000f22000c1e1900 */
[----:B------:R-:W-:-:S03]  /*09f0*/  @P1 LOP3.LUT R6, R6, R23, RZ, 0x3c, !PT ;  /* 0x0000001706061212 */ /* 0x000fc600078e3cff */
[----:B------:R-:W4:Y:S01]  /*0a00*/  @P3 LDG.E R26, desc[UR6][R14.64+0xdc] ;  /* 0x0000dc060e1a3981 */ /* 0x000f22000c1e1900 */
[----:B------:R-:W-:-:S03]  /*0a10*/  @P1 LOP3.LUT R4, R4, R17, RZ, 0x3c, !PT ;  /* 0x0000001104041212 */ /* 0x000fc600078e3cff */
        /* <DEDUP_REMOVED lines=43> */
[----:B------:R-:W-:-:S04]  /*0cd0*/  UIADD3 UR4, UPT, UPT, UR4, 0x10, URZ ;  /* 0x0000001004047890 */ /* 0x000fc8000fffe0ff */
[----:B------:R-:W-:Y:S01]  /*0ce0*/  UISETP.NE.AND UP0, UPT, UR4, 0x20, UPT ;  /* 0x000000200400788c */ /* 0x000fe2000bf05270 */
[----:B--2---:R-:W-:Y:S02]  /*0cf0*/  @P5 LOP3.LUT R5, R5, R18, RZ, 0x3c, !PT ;  /* 0x0000001205055212 */ /* 0x004fe400078e3cff */
[----:B---3--:R-:W-:Y:S02]  /*0d00*/  @P6 LOP3.LUT R6, R6, R19, RZ, 0x3c, !PT ;  /* 0x0000001306066212 */ /* 0x008fe400078e3cff */
[----:B----4-:R-:W-:Y:S02]  /*0d10*/  @P6 LOP3.LUT R3, R3, R20, RZ, 0x3c, !PT ;  /* 0x0000001403036212 */ /* 0x010fe400078e3cff */
[----:B------:R-:W-:Y:S02]  /*0d20*/  @P6 LOP3.LUT R4, R4, R21, RZ, 0x3c, !PT ;  /* 0x0000001504046212 */ /* 0x000fe400078e3cff */
[----:B------:R-:W-:Y:S02]  /*0d30*/  @P6 LOP3.LUT R7, R7, R22, RZ, 0x3c, !PT ;  /* 0x0000001607076212 */ /* 0x000fe400078e3cff */
[----:B------:R-:W-:-:S02]  /*0d40*/  @P6 LOP3.LUT R5, R5, R16, RZ, 0x3c, !PT ;  /* 0x0000001005056212 */ /* 0x000fc400078e3cff */
[----:B------:R-:W-:Y:S02]  /*0d50*/  @P0 LOP3.LUT R3, R3, R24, RZ, 0x3c, !PT ;  /* 0x0000001803030212 */ /* 0x000fe400078e3cff */
[----:B------:R-:W-:Y:S02]  /*0d60*/  @P0 LOP3.LUT R5, R5, R28, RZ, 0x3c, !PT ;  /* 0x0000001c05050212 */ /* 0x000fe400078e3cff */
[----:B------:R-:W-:Y:S02]  /*0d70*/  @P0 LOP3.LUT R7, R7, R26, RZ, 0x3c, !PT ;  /* 0x0000001a07070212 */ /* 0x000fe400078e3cff */
[----:B------:R-:W-:Y:S02]  /*0d80*/  @P0 LOP3.LUT R4, R4, R23, RZ, 0x3c, !PT ;  /* 0x0000001704040212 */ /* 0x000fe400078e3cff */
[----:B------:R-:W-:Y:S01]  /*0d90*/  @P0 LOP3.LUT R6, R6, R17, RZ, 0x3c, !PT ;  /* 0x0000001106060212 */ /* 0x000fe200078e3cff */
[----:B------:R-:W-:Y:S06]  /*0da0*/  BRA.U UP0, `(.L_x_4) ;  /* 0xfffffff500487547 */ /* 0x000fec000b83ffff */
[----:B------:R-:W-:-:S05]  /*0db0*/  VIADD R0, R0, 0x1 ;  /* 0x0000000100007836 */ /* 0x000fca0000000000 */
[----:B------:R-:W-:-:S13]  /*0dc0*/  ISETP.NE.AND P0, PT, R0, 0x5, PT ;  /* 0x000000050000780c */ /* 0x000fda0003f05270 */
[----:B------:R-:W-:Y:S05]  /*0dd0*/  @P0 BRA `(.L_x_5) ;  /* 0xfffffff400300947 */ /* 0x000fea000383ffff */
[----:B------:R-:W-:Y:S01]  /*0de0*/  LOP3.LUT R0, R13, 0x3, RZ, 0xc0, !PT ;  /* 0x000000030d007812 */ /* 0x000fe200078ec0ff */
[----:B------:R0:W-:Y:S03]  /*0df0*/  STL.64 [R1+0x8], R6 ;  /* 0x0000080601007387 */ /* 0x0001e60000100a00 */
[----:B------:R-:W-:Y:S01]  /*0e00*/  ISETP.NE.U32.AND P0, PT, R0, 0x1, PT ;  /* 0x000000010000780c */ /* 0x000fe20003f05070 */
[----:B------:R0:W-:Y:S03]  /*0e10*/  STL.64 [R1+0x10], R4 ;  /* 0x0000100401007387 */ /* 0x0001e60000100a00 */
[----:B------:R-:W-:Y:S01]  /*0e20*/  ISETP.NE.AND.EX P0, PT, RZ, RZ, PT, P0 ;  /* 0x000000ffff00720c */ /* 0x000fe20003f05300 */
[----:B------:R0:W-:-:S12]  /*0e30*/  STL [R1+0x4], R3 ;  /* 0x0000040301007387 */ /* 0x0001d80000100800 */
[----:B0-----:R-:W-:Y:S05]  /*0e40*/  @!P0 BRA `(.L_x_3) ;  /* 0x0000001400f88947 */ /* 0x001fea0003800000 */
[----:B------:R-:W-:Y:S01]  /*0e50*/  UMOV UR4, URZ ;  /* 0x000000ff00047c82 */ /* 0x000fe20008000000 */
[----:B------:R-:W-:Y:S01]  /*0e60*/  IMAD.MOV.U32 R0, RZ, RZ, RZ ;  /* 0x000000ffff007224 */ /* 0x000fe200078e00ff */
[----:B------:R-:W-:Y:S01]  /*0e70*/  CS2R R6, SRZ ;  /* 0x0000000000067805 */ /* 0x000fe2000001ff00 */
[----:B------:R-:W-:Y:S02]  /*0e80*/  IMAD.MOV.U32 R4, RZ, RZ, RZ ;  /* 0x000000ffff047224 */ /* 0x000fe400078e00ff */
[----:B------:R-:W-:Y:S02]  /*0e90*/  IMAD.MOV.U32 R3, RZ, RZ, RZ ;  /* 0x000000ffff037224 */ /* 0x000fe400078e00ff */
[----:B------:R-:W-:-:S07]  /*0ea0*/  IMAD.U32 R5, RZ, RZ, UR4 ;  /* 0x00000004ff057e24 */ /* 0x000fce000f8e00ff */
.L_x_7:
[----:B------:R-:W-:-:S06]  /*0eb0*/  IMAD R12, R0, 0x4, R1 ;  /* 0x00000004000c7824 */ /* 0x000fcc00078e0201 */
[----:B------:R-:W5:Y:S01]  /*0ec0*/  LDL R12, [R12+0x4] ;  /* 0x000004000c0c7983 */ /* 0x000f620000100800 */
[----:B------:R-:W-:-:S05]  /*0ed0*/  UMOV UR4, URZ ;  /* 0x000000ff00047c82 */ /* 0x000fca0008000000 */
.L_x_6:
        /* <DEDUP_REMOVED lines=180> */
[----:B------:R0:W-:Y:S03]  /*1a20*/  STL [R1+0x4], R3 ;  /* 0x0000040301007387 */ /* 0x0001e60000100800 */
[----:B------:R-:W-:Y:S01]  /*1a30*/  ISETP.NE.AND.EX P0, PT, RZ, RZ, PT, P0 ;  /* 0x000000ffff00720c */ /* 0x000fe20003f05300 */
[----:B------:R0:W-:-:S12]  /*1a40*/  STL.64 [R1+0x10], R4 ;  /* 0x0000100401007387 */ /* 0x0001d80000100a00 */
[----:B0-----:R-:W-:Y:S05]  /*1a50*/  @P0 BRA `(.L_x_3) ;  /* 0x0000000800f40947 */ /* 0x001fea0003800000 */
[----:B------:R-:W-:Y:S01]  /*1a60*/  UMOV UR4, URZ ;  /* 0x000000ff00047c82 */ /* 0x000fe20008000000 */
[----:B------:R-:W-:Y:S01]  /*1a70*/  IMAD.MOV.U32 R0, RZ, RZ, RZ ;  /* 0x000000ffff007224 */ /* 0x000fe200078e00ff */
[----:B------:R-:W-:Y:S01]  /*1a80*/  CS2R R6, SRZ ;  /* 0x0000000000067805 */ /* 0x000fe2000001ff00 */
[----:B------:R-:W-:Y:S02]  /*1a90*/  IMAD.MOV.U32 R4, RZ, RZ, RZ ;  /* 0x000000ffff047224 */ /* 0x000fe400078e00ff */
[----:B------:R-:W-:Y:S02]  /*1aa0*/  IMAD.MOV.U32 R3, RZ, RZ, RZ ;  /* 0x000000ffff037224 */ /* 0x000fe400078e00ff */
[----:B------:R-:W-:-:S07]  /*1ab0*/  IMAD.U32 R5, RZ, RZ, UR4 ;  /* 0x00000004ff057e24 */ /* 0x000fce000f8e00ff */
.L_x_9:
[----:B------:R-:W-:-:S06]  /*1ac0*/  IMAD R12, R0, 0x4, R1 ;  /* 0x00000004000c7824 */ /* 0x000fcc00078e0201 */
[----:B------:R-:W5:Y:S01]  /*1ad0*/  LDL R12, [R12+0x4] ;  /* 0x000004000c0c7983 */ /* 0x000f620000100800 */
[----:B------:R-:W-:-:S05]  /*1ae0*/  UMOV UR4, URZ ;  /* 0x000000ff00047c82 */ /* 0x000fca0008000000 */
.L_x_8:
        /* <DEDUP_REMOVED lines=177> */
[----:B------:R0:W-:Y:S04]  /*2600*/  STL.64 [R1+0x8], R6 ;  /* 0x0000080601007387 */ /* 0x0001e80000100a00 */
[----:B------:R0:W-:Y:S04]  /*2610*/  STL [R1+0x4], R3 ;  /* 0x0000040301007387 */ /* 0x0001e80000100800 */
[----:B------:R0:W-:Y:S02]  /*2620*/  STL.64 [R1+0x10], R4 ;  /* 0x0000100401007387 */ /* 0x0001e40000100a00 */
.L_x_3:
[----:B------:R-:W-:Y:S05]  /*2630*/  BSYNC.RECONVERGENT B1 ;  /* 0x0000000000017941 */ /* 0x000fea0003800200 */
.L_x_2:
[----:B------:R-:W-:Y:S01]  /*2640*/  ISETP.GT.U32.AND P0, PT, R13, 0x3, PT ;  /* 0x000000030d00780c */ /* 0x000fe20003f04070 */
[----:B------:R-:W-:Y:S01]  /*2650*/  VIADD R11, R11, 0x1 ;  /* 0x000000010b0b7836 */ /* 0x000fe20000000000 */
[--C-:B------:R-:W-:Y:S02]  /*2660*/  SHF.R.U64 R13, R13, 0x2, R2.reuse ;  /* 0x000000020d0d7819 */ /* 0x100fe40000001202 */
[----:B------:R-:W-:Y:S02]  /*2670*/  ISETP.GT.U32.AND.EX P0, PT, R2, RZ, PT, P0 ;  /* 0x000000ff0200720c */ /* 0x000fe40003f04100 */
[----:B------:R-:W-:-:S11]  /*2680*/  SHF.R.U32.HI R2, RZ, 0x2, R2 ;  /* 0x00000002ff027819 */ /* 0x000fd60000011602 */
[----:B------:R-:W-:Y:S05]  /*2690*/  @P0 BRA `(.L_x_10) ;  /* 0xffffffd800d40947 */ /* 0x000fea000383ffff */
.L_x_1:
[----:B------:R-:W-:Y:S05]  /*26a0*/  BSYNC.RECONVERGENT B0 ;  /* 0x0000000000007941 */ /* 0x000fea0003800200 */
.L_x_0:
[----:B------:R-:W1:Y:S01]  /*26b0*/  LDC.64 R8, c[0x0][0x380] ;  /* 0x0000e000ff087b82 */ /* 0x000e620000000a00 */
[----:B------:R-:W-:-:S04]  /*26c0*/  SHF.R.U32.HI R0, RZ, 0x2, R3 ;  /* 0x00000002ff007819 */ /* 0x000fc80000011603 */
[----:B------:R-:W-:Y:S01]  /*26d0*/  LOP3.LUT R0, R0, R3, RZ, 0x3c, !PT ;  /* 0x0000000300007212 */ /* 0x000fe200078e3cff */
[----:B0-----:R-:W-:Y:S02]  /*26e0*/  IMAD.SHL.U32 R3, R5, 0x10, RZ ;  /* 0x0000001005037824 */ /* 0x001fe400078e00ff */
[----:B------:R-:W0:Y:S02]  /*26f0*/  LDC.64 R6, c[0x0][0x388] ;  /* 0x0000e200ff067b82 */ /* 0x000e240000000a00 */
[----:B------:R-:W-:-:S05]  /*2700*/  IMAD.SHL.U32 R2, R0, 0x2, RZ ;  /* 0x0000000200027824 */ /* 0x000fca00078e00ff */
[----:B------:R-:W-:Y:S01]  /*2710*/  LOP3.LUT R2, R0, R2, R3, 0x96, !PT ;  /* 0x0000000200027212 */ /* 0x000fe200078e9603 */
[----:B------:R-:W-:-:S03]  /*2720*/  IMAD.MOV.U32 R3, RZ, RZ, 0x2f800000 ;  /* 0x2f800000ff037424 */ /* 0x000fc600078e00ff */
[----:B------:R-:W-:Y:S02]  /*2730*/  LOP3.LUT R2, R2, R5, RZ, 0x3c, !PT ;  /* 0x0000000502027212 */ /* 0x000fe400078e3cff */
[----:B-1----:R-:W-:Y:S02]  /*2740*/  LOP3.LUT R8, R8, 0xaad26b49, RZ, 0x3c, !PT ;  /* 0xaad26b4908087812 */ /* 0x002fe400078e3cff */
[----:B------:R-:W-:-:S03]  /*2750*/  LOP3.LUT R9, R9, 0xf7dcefdd, RZ, 0x3c, !PT ;  /* 0xf7dcefdd09097812 */ /* 0x000fc600078e3cff */
[----:B------:R-:W-:Y:S02]  /*2760*/  IMAD R8, R8, 0x4182bed5, RZ ;  /* 0x4182bed508087824 */ /* 0x000fe400078e02ff */
[----:B------:R-:W-:Y:S02]  /*2770*/  IMAD R9, R9, -0x658354e5, RZ ;  /* 0x9a7cab1b09097824 */ /* 0x000fe400078e02ff */
[----:B0-----:R-:W-:-:S03]  /*2780*/  IMAD.WIDE R6, R10, 0x4, R6 ;  /* 0x000000040a067825 */ /* 0x001fc600078e0206 */
[----:B------:R-:W-:-:S04]  /*2790*/  IADD3 R9, PT, PT, R8, 0x64f0c9, R9 ;  /* 0x0064f0c908097810 */ /* 0x000fc80007ffe009 */
[----:B------:R-:W-:-:S04]  /*27a0*/  IADD3 R2, PT, PT, R9, 0x587c5, R2 ;  /* 0x000587c509027810 */ /* 0x000fc80007ffe002 */
[----:B------:R-:W-:-:S05]  /*27b0*/  I2FP.F32.U32 R2, R2 ;  /* 0x0000000200027245 */ /* 0x000fca0000201000 */
[----:B------:R-:W-:-:S05]  /*27c0*/  FFMA R3, R2, R3, 1.1641532182693481445e-10 ;  /* 0x2f00000002037423 */ /* 0x000fca0000000003 */
[----:B------:R-:W-:Y:S01]  /*27d0*/  STG.E desc[UR6][R6.64], R3 ;  /* 0x0000000306007986 */ /* 0x000fe2000c101906 */
[----:B------:R-:W-:Y:S05]  /*27e0*/  EXIT ;  /* 0x000000000000794d */ /* 0x000fea0003800000 */
.L_x_11:
[----:B------:R-:W-:-:S00]  /*27f0*/  BRA `(.L_x_11) ;  /* 0xfffffffc00fc7947 */ /* 0x000fc0000383ffff */
[----:B------:R-:W-:-:S00]  /*2800*/  NOP ;  /* 0x0000000000007918 */ /* 0x000fc00000000000 */
[----:B------:R-:W-:-:S00]  /*2810*/  NOP ;  /* 0x0000000000007918 */ /* 0x000fc00000000000 */
[----:B------:R-:W-:-:S00]  /*2820*/  NOP ;  /* 0x0000000000007918 */ /* 0x000fc00000000000 */
[----:B------:R-:W-:-:S00]  /*2830*/  NOP ;  /* 0x0000000000007918 */ /* 0x000fc00000000000 */
[----:B------:R-:W-:-:S00]  /*2840*/  NOP ;  /* 0x0000000000007918 */ /* 0x000fc00000000000 */
[----:B------:R-:W-:-:S00]  /*2850*/  NOP ;  /* 0x0000000000007918 */ /* 0x000fc00000000000 */
[----:B------:R-:W-:-:S00]  /*2860*/  NOP ;  /* 0x0000000000007918 */ /* 0x000fc00000000000 */
[----:B------:R-:W-:-:S00]  /*2870*/  NOP ;  /* 0x0000000000007918 */ /* 0x000fc00000000000 */
.L_x_12:


//--------------------- .nv.global.init           --------------------------
	.section	.nv.global.init,"aw",@progbits
	.align	4
.nv.global.init:
	.type		mrg32k3aM1SubSeq,@object
	.size		mrg32k3aM1SubSeq,(mrg32k3aM2SubSeq - mrg32k3aM1SubSeq)
mrg32k3aM1SubSeq:
        /*0000*/ 	.byte	0x0b, 0xcc, 0xee, 0x04, 0x73, 0x29, 0x8b, 0x6f, 0xf6, 0x53, 0x03, 0xf6, 0x23, 0xf6, 0xea, 0xda
        /* <DEDUP_REMOVED lines=125> */
	.type		mrg32k3aM2SubSeq,@object
	.size		mrg32k3aM2SubSeq,(mrg32k3aM1 - mrg32k3aM2SubSeq)
mrg32k3aM2SubSeq:
        /* <DEDUP_REMOVED lines=126> */
	.type		mrg32k3aM1,@object
	.size		mrg32k3aM1,(mrg32k3aM1Seq - mrg32k3aM1)
mrg32k3aM1:
        /* <DEDUP_REMOVED lines=144> */
	.type		mrg32k3aM1Seq,@object
	.size		mrg32k3aM1Seq,(mrg32k3aM2 - mrg32k3aM1Seq)
mrg32k3aM1Seq:
        /* <DEDUP_REMOVED lines=144> */
	.type		mrg32k3aM2,@object
	.size		mrg32k3aM2,(mrg32k3aM2Seq - mrg32k3aM2)
mrg32k3aM2:
        /* <DEDUP_REMOVED lines=144> */
	.type		mrg32k3aM2Seq,@object
	.size		mrg32k3aM2Seq,(precalc_xorwow_matrix - mrg32k3aM2Seq)
mrg32k3aM2Seq:
        /* <DEDUP_REMOVED lines=144> */
	.type		precalc_xorwow_matrix,@object
	.size		precalc_xorwow_matrix,(precalc_xorwow_offset_matrix - precalc_xorwow_matrix)
precalc_xorwow_matrix:
        /* <DEDUP_REMOVED lines=6400> */
	.type		precalc_xorwow_offset_matrix,@object
	.size		precalc_xorwow_offset_matrix,(.L_1 - precalc_xorwow_offset_matrix)
precalc_xorwow_offset_matrix:
        /* <DEDUP_REMOVED lines=6400> */
.L_1:


//--------------------- .nv.shared.reserved.0     --------------------------
	.section	.nv.shared.reserved.0,"aw",@nobits
	.weak		__nv_reservedSMEM_offset_0_alias
	.size		__nv_reservedSMEM_offset_0_alias, 0, 64
	.other		__nv_reservedSMEM_offset_0_alias,@"STO_CUDA_RESERVED_SHARED STV_DEFAULT"
__nv_reservedSMEM_offset_0_alias:
	.zero		0
	.zero		64


//--------------------- .nv.constant0._Z9testrand1mPfi --------------------------
	.section	.nv.constant0._Z9testrand1mPfi,"a",@progbits
	.sectionflags	@""
	.align	4
.nv.constant0._Z9testrand1mPfi:
	.zero		916


//--------------------- SYMBOLS --------------------------

	.type		.nv.reservedSmem.offset0,@object
	.size		.nv.reservedSmem.offset0,0x4
